//
// Generated by NVIDIA NVVM Compiler
//
// Compiler Build ID: CL-36424714
// Cuda compilation tools, release 13.0, V13.0.88
// Based on NVVM 20.0.0
//

.version 9.0
.target sm_100
.address_size 64

	// .globl	_Z10mysgemm_v2iiifPfS_fS_
// _ZZ10mysgemm_v2iiifPfS_fS_E2sa has been demoted
// _ZZ10mysgemm_v2iiifPfS_fS_E2sb has been demoted
// _ZZ10mysgemm_v4iiifPfS_fS_E3sa4 has been demoted
// _ZZ10mysgemm_v4iiifPfS_fS_E3sb4 has been demoted
// _ZZ10mysgemm_v5iiifPfS_fS_E3sa5 has been demoted
// _ZZ10mysgemm_v5iiifPfS_fS_E3sb5 has been demoted
// _ZZ10mysgemm_v7iiifPfS_fS_E3sa7 has been demoted
// _ZZ10mysgemm_v7iiifPfS_fS_E3sb7 has been demoted

.visible .entry _Z10mysgemm_v2iiifPfS_fS_(
	.param .u32 _Z10mysgemm_v2iiifPfS_fS__param_0,
	.param .u32 _Z10mysgemm_v2iiifPfS_fS__param_1,
	.param .u32 _Z10mysgemm_v2iiifPfS_fS__param_2,
	.param .f32 _Z10mysgemm_v2iiifPfS_fS__param_3,
	.param .u64 .ptr .align 1 _Z10mysgemm_v2iiifPfS_fS__param_4,
	.param .u64 .ptr .align 1 _Z10mysgemm_v2iiifPfS_fS__param_5,
	.param .f32 _Z10mysgemm_v2iiifPfS_fS__param_6,
	.param .u64 .ptr .align 1 _Z10mysgemm_v2iiifPfS_fS__param_7
)
.maxntid 1024
{
	.reg .pred 	%p<3>;
	.reg .b32 	%r<33>;
	.reg .b32 	%f<110>;
	.reg .b64 	%rd<27>;
	// demoted variable
	.shared .align 4 .b8 _ZZ10mysgemm_v2iiifPfS_fS_E2sa[4096];
	// demoted variable
	.shared .align 4 .b8 _ZZ10mysgemm_v2iiifPfS_fS_E2sb[4096];
	ld.param.u32 	%r11, [_Z10mysgemm_v2iiifPfS_fS__param_0];
	ld.param.u32 	%r12, [_Z10mysgemm_v2iiifPfS_fS__param_2];
	ld.param.f32 	%f4, [_Z10mysgemm_v2iiifPfS_fS__param_3];
	ld.param.u64 	%rd8, [_Z10mysgemm_v2iiifPfS_fS__param_4];
	ld.param.u64 	%rd9, [_Z10mysgemm_v2iiifPfS_fS__param_5];
	ld.param.f32 	%f5, [_Z10mysgemm_v2iiifPfS_fS__param_6];
	ld.param.u64 	%rd10, [_Z10mysgemm_v2iiifPfS_fS__param_7];
	mov.u32 	%r1, %tid.x;
	mov.u32 	%r2, %tid.y;
	mov.u32 	%r13, %ctaid.x;
	mov.u32 	%r14, %ctaid.y;
	shl.b32 	%r3, %r13, 5;
	shl.b32 	%r4, %r14, 5;
	setp.lt.s32 	%p1, %r12, 1;
	mov.f32 	%f109, 0f00000000;
	@%p1 bra 	$L__BB0_3;
	mul.lo.s32 	%r16, %r12, %r4;
	mad.lo.s32 	%r17, %r11, %r2, %r1;
	shl.b32 	%r18, %r1, 5;
	add.s32 	%r19, %r18, %r2;
	shl.b32 	%r20, %r19, 2;
	mov.u32 	%r21, _ZZ10mysgemm_v2iiifPfS_fS_E2sa;
	add.s32 	%r5, %r21, %r20;
	mad.lo.s32 	%r22, %r12, %r2, %r1;
	shl.b32 	%r23, %r2, 5;
	add.s32 	%r24, %r23, %r1;
	shl.b32 	%r25, %r24, 2;
	mov.u32 	%r26, _ZZ10mysgemm_v2iiifPfS_fS_E2sb;
	add.s32 	%r6, %r26, %r25;
	shl.b32 	%r27, %r11, 5;
	shl.b32 	%r28, %r1, 7;
	add.s32 	%r7, %r21, %r28;
	shl.b32 	%r29, %r2, 7;
	add.s32 	%r8, %r26, %r29;
	mul.wide.s32 	%rd11, %r3, 4;
	mul.wide.s32 	%rd12, %r17, 4;
	add.s64 	%rd13, %rd11, %rd12;
	cvta.to.global.u64 	%rd14, %rd8;
	add.s64 	%rd26, %rd14, %rd13;
	mul.wide.s32 	%rd2, %r27, 4;
	mul.wide.s32 	%rd15, %r16, 4;
	mul.wide.u32 	%rd16, %r22, 4;
	add.s64 	%rd17, %rd15, %rd16;
	cvta.to.global.u64 	%rd18, %rd9;
	add.s64 	%rd25, %rd18, %rd17;
	mov.f32 	%f109, 0f00000000;
	mov.b32 	%r32, 0;
$L__BB0_2:
	ld.global.f32 	%f8, [%rd26];
	st.shared.f32 	[%r5], %f8;
	ld.global.f32 	%f9, [%rd25];
	st.shared.f32 	[%r6], %f9;
	bar.sync 	0;
	ld.shared.f32 	%f10, [%r7];
	ld.shared.f32 	%f11, [%r8];
	fma.rn.f32 	%f12, %f10, %f11, %f109;
	ld.shared.f32 	%f13, [%r7+4];
	ld.shared.f32 	%f14, [%r8+4];
	fma.rn.f32 	%f15, %f13, %f14, %f12;
	ld.shared.f32 	%f16, [%r7+8];
	ld.shared.f32 	%f17, [%r8+8];
	fma.rn.f32 	%f18, %f16, %f17, %f15;
	ld.shared.f32 	%f19, [%r7+12];
	ld.shared.f32 	%f20, [%r8+12];
	fma.rn.f32 	%f21, %f19, %f20, %f18;
	ld.shared.f32 	%f22, [%r7+16];
	ld.shared.f32 	%f23, [%r8+16];
	fma.rn.f32 	%f24, %f22, %f23, %f21;
	ld.shared.f32 	%f25, [%r7+20];
	ld.shared.f32 	%f26, [%r8+20];
	fma.rn.f32 	%f27, %f25, %f26, %f24;
	ld.shared.f32 	%f28, [%r7+24];
	ld.shared.f32 	%f29, [%r8+24];
	fma.rn.f32 	%f30, %f28, %f29, %f27;
	ld.shared.f32 	%f31, [%r7+28];
	ld.shared.f32 	%f32, [%r8+28];
	fma.rn.f32 	%f33, %f31, %f32, %f30;
	ld.shared.f32 	%f34, [%r7+32];
	ld.shared.f32 	%f35, [%r8+32];
	fma.rn.f32 	%f36, %f34, %f35, %f33;
	ld.shared.f32 	%f37, [%r7+36];
	ld.shared.f32 	%f38, [%r8+36];
	fma.rn.f32 	%f39, %f37, %f38, %f36;
	ld.shared.f32 	%f40, [%r7+40];
	ld.shared.f32 	%f41, [%r8+40];
	fma.rn.f32 	%f42, %f40, %f41, %f39;
	ld.shared.f32 	%f43, [%r7+44];
	ld.shared.f32 	%f44, [%r8+44];
	fma.rn.f32 	%f45, %f43, %f44, %f42;
	ld.shared.f32 	%f46, [%r7+48];
	ld.shared.f32 	%f47, [%r8+48];
	fma.rn.f32 	%f48, %f46, %f47, %f45;
	ld.shared.f32 	%f49, [%r7+52];
	ld.shared.f32 	%f50, [%r8+52];
	fma.rn.f32 	%f51, %f49, %f50, %f48;
	ld.shared.f32 	%f52, [%r7+56];
	ld.shared.f32 	%f53, [%r8+56];
	fma.rn.f32 	%f54, %f52, %f53, %f51;
	ld.shared.f32 	%f55, [%r7+60];
	ld.shared.f32 	%f56, [%r8+60];
	fma.rn.f32 	%f57, %f55, %f56, %f54;
	ld.shared.f32 	%f58, [%r7+64];
	ld.shared.f32 	%f59, [%r8+64];
	fma.rn.f32 	%f60, %f58, %f59, %f57;
	ld.shared.f32 	%f61, [%r7+68];
	ld.shared.f32 	%f62, [%r8+68];
	fma.rn.f32 	%f63, %f61, %f62, %f60;
	ld.shared.f32 	%f64, [%r7+72];
	ld.shared.f32 	%f65, [%r8+72];
	fma.rn.f32 	%f66, %f64, %f65, %f63;
	ld.shared.f32 	%f67, [%r7+76];
	ld.shared.f32 	%f68, [%r8+76];
	fma.rn.f32 	%f69, %f67, %f68, %f66;
	ld.shared.f32 	%f70, [%r7+80];
	ld.shared.f32 	%f71, [%r8+80];
	fma.rn.f32 	%f72, %f70, %f71, %f69;
	ld.shared.f32 	%f73, [%r7+84];
	ld.shared.f32 	%f74, [%r8+84];
	fma.rn.f32 	%f75, %f73, %f74, %f72;
	ld.shared.f32 	%f76, [%r7+88];
	ld.shared.f32 	%f77, [%r8+88];
	fma.rn.f32 	%f78, %f76, %f77, %f75;
	ld.shared.f32 	%f79, [%r7+92];
	ld.shared.f32 	%f80, [%r8+92];
	fma.rn.f32 	%f81, %f79, %f80, %f78;
	ld.shared.f32 	%f82, [%r7+96];
	ld.shared.f32 	%f83, [%r8+96];
	fma.rn.f32 	%f84, %f82, %f83, %f81;
	ld.shared.f32 	%f85, [%r7+100];
	ld.shared.f32 	%f86, [%r8+100];
	fma.rn.f32 	%f87, %f85, %f86, %f84;
	ld.shared.f32 	%f88, [%r7+104];
	ld.shared.f32 	%f89, [%r8+104];
	fma.rn.f32 	%f90, %f88, %f89, %f87;
	ld.shared.f32 	%f91, [%r7+108];
	ld.shared.f32 	%f92, [%r8+108];
	fma.rn.f32 	%f93, %f91, %f92, %f90;
	ld.shared.f32 	%f94, [%r7+112];
	ld.shared.f32 	%f95, [%r8+112];
	fma.rn.f32 	%f96, %f94, %f95, %f93;
	ld.shared.f32 	%f97, [%r7+116];
	ld.shared.f32 	%f98, [%r8+116];
	fma.rn.f32 	%f99, %f97, %f98, %f96;
	ld.shared.f32 	%f100, [%r7+120];
	ld.shared.f32 	%f101, [%r8+120];
	fma.rn.f32 	%f102, %f100, %f101, %f99;
	ld.shared.f32 	%f103, [%r7+124];
	ld.shared.f32 	%f104, [%r8+124];
	fma.rn.f32 	%f109, %f103, %f104, %f102;
	bar.sync 	0;
	add.s32 	%r32, %r32, 32;
	add.s64 	%rd26, %rd26, %rd2;
	add.s64 	%rd25, %rd25, 128;
	setp.lt.s32 	%p2, %r32, %r12;
	@%p2 bra 	$L__BB0_2;
$L__BB0_3:
	mad.lo.s32 	%r30, %r11, %r4, %r3;
	cvt.s64.s32 	%rd19, %r30;
	cvta.to.global.u64 	%rd20, %rd10;
	mad.lo.s32 	%r31, %r11, %r2, %r1;
	cvt.s64.s32 	%rd21, %r31;
	add.s64 	%rd22, %rd19, %rd21;
	shl.b64 	%rd23, %rd22, 2;
	add.s64 	%rd24, %rd20, %rd23;
	ld.global.f32 	%f105, [%rd24];
	mul.f32 	%f106, %f5, %f105;
	fma.rn.f32 	%f107, %f4, %f109, %f106;
	st.global.f32 	[%rd24], %f107;
	ret;

}
	// .globl	_Z10mysgemm_v4iiifPfS_fS_
.visible .entry _Z10mysgemm_v4iiifPfS_fS_(
	.param .u32 _Z10mysgemm_v4iiifPfS_fS__param_0,
	.param .u32 _Z10mysgemm_v4iiifPfS_fS__param_1,
	.param .u32 _Z10mysgemm_v4iiifPfS_fS__param_2,
	.param .f32 _Z10mysgemm_v4iiifPfS_fS__param_3,
	.param .u64 .ptr .align 1 _Z10mysgemm_v4iiifPfS_fS__param_4,
	.param .u64 .ptr .align 1 _Z10mysgemm_v4iiifPfS_fS__param_5,
	.param .f32 _Z10mysgemm_v4iiifPfS_fS__param_6,
	.param .u64 .ptr .align 1 _Z10mysgemm_v4iiifPfS_fS__param_7
)
.maxntid 1024
{
	.reg .pred 	%p<3>;
	.reg .b32 	%r<33>;
	.reg .b32 	%f<110>;
	.reg .b64 	%rd<27>;
	// demoted variable
	.shared .align 4 .b8 _ZZ10mysgemm_v4iiifPfS_fS_E3sa4[4096];
	// demoted variable
	.shared .align 4 .b8 _ZZ10mysgemm_v4iiifPfS_fS_E3sb4[4096];
	ld.param.u32 	%r12, [_Z10mysgemm_v4iiifPfS_fS__param_0];
	ld.param.u32 	%r13, [_Z10mysgemm_v4iiifPfS_fS__param_2];
	ld.param.f32 	%f4, [_Z10mysgemm_v4iiifPfS_fS__param_3];
	ld.param.u64 	%rd8, [_Z10mysgemm_v4iiifPfS_fS__param_4];
	ld.param.u64 	%rd9, [_Z10mysgemm_v4iiifPfS_fS__param_5];
	ld.param.f32 	%f5, [_Z10mysgemm_v4iiifPfS_fS__param_6];
	ld.param.u64 	%rd10, [_Z10mysgemm_v4iiifPfS_fS__param_7];
	mov.u32 	%r1, %tid.x;
	mov.u32 	%r14, %ctaid.x;
	mov.u32 	%r15, %ctaid.y;
	and.b32  	%r2, %r1, 31;
	shr.u32 	%r3, %r1, 5;
	shl.b32 	%r4, %r14, 5;
	shl.b32 	%r5, %r15, 5;
	setp.lt.s32 	%p1, %r13, 1;
	mov.f32 	%f109, 0f00000000;
	@%p1 bra 	$L__BB1_3;
	mul.lo.s32 	%r17, %r13, %r5;
	mad.lo.s32 	%r18, %r12, %r3, %r2;
	and.b32  	%r19, %r1, 992;
	or.b32  	%r20, %r19, %r2;
	shl.b32 	%r21, %r20, 2;
	mov.u32 	%r22, _ZZ10mysgemm_v4iiifPfS_fS_E3sa4;
	add.s32 	%r6, %r22, %r21;
	mad.lo.s32 	%r23, %r13, %r3, %r2;
	shl.b32 	%r24, %r2, 7;
	shl.b32 	%r25, %r3, 2;
	or.b32  	%r26, %r24, %r25;
	mov.u32 	%r27, _ZZ10mysgemm_v4iiifPfS_fS_E3sb4;
	add.s32 	%r7, %r27, %r26;
	shl.b32 	%r28, %r12, 5;
	shl.b32 	%r29, %r2, 2;
	add.s32 	%r8, %r22, %r29;
	add.s32 	%r9, %r27, %r25;
	mul.wide.s32 	%rd11, %r4, 4;
	mul.wide.s32 	%rd12, %r18, 4;
	add.s64 	%rd13, %rd11, %rd12;
	cvta.to.global.u64 	%rd14, %rd8;
	add.s64 	%rd26, %rd14, %rd13;
	mul.wide.s32 	%rd2, %r28, 4;
	mul.wide.s32 	%rd15, %r17, 4;
	mul.wide.u32 	%rd16, %r23, 4;
	add.s64 	%rd17, %rd15, %rd16;
	cvta.to.global.u64 	%rd18, %rd9;
	add.s64 	%rd25, %rd18, %rd17;
	mov.f32 	%f109, 0f00000000;
	mov.b32 	%r32, 0;
$L__BB1_2:
	ld.global.f32 	%f8, [%rd26];
	st.shared.f32 	[%r6], %f8;
	ld.global.f32 	%f9, [%rd25];
	st.shared.f32 	[%r7], %f9;
	bar.sync 	0;
	ld.shared.f32 	%f10, [%r8];
	ld.shared.f32 	%f11, [%r9];
	fma.rn.f32 	%f12, %f10, %f11, %f109;
	ld.shared.f32 	%f13, [%r8+128];
	ld.shared.f32 	%f14, [%r9+128];
	fma.rn.f32 	%f15, %f13, %f14, %f12;
	ld.shared.f32 	%f16, [%r8+256];
	ld.shared.f32 	%f17, [%r9+256];
	fma.rn.f32 	%f18, %f16, %f17, %f15;
	ld.shared.f32 	%f19, [%r8+384];
	ld.shared.f32 	%f20, [%r9+384];
	fma.rn.f32 	%f21, %f19, %f20, %f18;
	ld.shared.f32 	%f22, [%r8+512];
	ld.shared.f32 	%f23, [%r9+512];
	fma.rn.f32 	%f24, %f22, %f23, %f21;
	ld.shared.f32 	%f25, [%r8+640];
	ld.shared.f32 	%f26, [%r9+640];
	fma.rn.f32 	%f27, %f25, %f26, %f24;
	ld.shared.f32 	%f28, [%r8+768];
	ld.shared.f32 	%f29, [%r9+768];
	fma.rn.f32 	%f30, %f28, %f29, %f27;
	ld.shared.f32 	%f31, [%r8+896];
	ld.shared.f32 	%f32, [%r9+896];
	fma.rn.f32 	%f33, %f31, %f32, %f30;
	ld.shared.f32 	%f34, [%r8+1024];
	ld.shared.f32 	%f35, [%r9+1024];
	fma.rn.f32 	%f36, %f34, %f35, %f33;
	ld.shared.f32 	%f37, [%r8+1152];
	ld.shared.f32 	%f38, [%r9+1152];
	fma.rn.f32 	%f39, %f37, %f38, %f36;
	ld.shared.f32 	%f40, [%r8+1280];
	ld.shared.f32 	%f41, [%r9+1280];
	fma.rn.f32 	%f42, %f40, %f41, %f39;
	ld.shared.f32 	%f43, [%r8+1408];
	ld.shared.f32 	%f44, [%r9+1408];
	fma.rn.f32 	%f45, %f43, %f44, %f42;
	ld.shared.f32 	%f46, [%r8+1536];
	ld.shared.f32 	%f47, [%r9+1536];
	fma.rn.f32 	%f48, %f46, %f47, %f45;
	ld.shared.f32 	%f49, [%r8+1664];
	ld.shared.f32 	%f50, [%r9+1664];
	fma.rn.f32 	%f51, %f49, %f50, %f48;
	ld.shared.f32 	%f52, [%r8+1792];
	ld.shared.f32 	%f53, [%r9+1792];
	fma.rn.f32 	%f54, %f52, %f53, %f51;
	ld.shared.f32 	%f55, [%r8+1920];
	ld.shared.f32 	%f56, [%r9+1920];
	fma.rn.f32 	%f57, %f55, %f56, %f54;
	ld.shared.f32 	%f58, [%r8+2048];
	ld.shared.f32 	%f59, [%r9+2048];
	fma.rn.f32 	%f60, %f58, %f59, %f57;
	ld.shared.f32 	%f61, [%r8+2176];
	ld.shared.f32 	%f62, [%r9+2176];
	fma.rn.f32 	%f63, %f61, %f62, %f60;
	ld.shared.f32 	%f64, [%r8+2304];
	ld.shared.f32 	%f65, [%r9+2304];
	fma.rn.f32 	%f66, %f64, %f65, %f63;
	ld.shared.f32 	%f67, [%r8+2432];
	ld.shared.f32 	%f68, [%r9+2432];
	fma.rn.f32 	%f69, %f67, %f68, %f66;
	ld.shared.f32 	%f70, [%r8+2560];
	ld.shared.f32 	%f71, [%r9+2560];
	fma.rn.f32 	%f72, %f70, %f71, %f69;
	ld.shared.f32 	%f73, [%r8+2688];
	ld.shared.f32 	%f74, [%r9+2688];
	fma.rn.f32 	%f75, %f73, %f74, %f72;
	ld.shared.f32 	%f76, [%r8+2816];
	ld.shared.f32 	%f77, [%r9+2816];
	fma.rn.f32 	%f78, %f76, %f77, %f75;
	ld.shared.f32 	%f79, [%r8+2944];
	ld.shared.f32 	%f80, [%r9+2944];
	fma.rn.f32 	%f81, %f79, %f80, %f78;
	ld.shared.f32 	%f82, [%r8+3072];
	ld.shared.f32 	%f83, [%r9+3072];
	fma.rn.f32 	%f84, %f82, %f83, %f81;
	ld.shared.f32 	%f85, [%r8+3200];
	ld.shared.f32 	%f86, [%r9+3200];
	fma.rn.f32 	%f87, %f85, %f86, %f84;
	ld.shared.f32 	%f88, [%r8+3328];
	ld.shared.f32 	%f89, [%r9+3328];
	fma.rn.f32 	%f90, %f88, %f89, %f87;
	ld.shared.f32 	%f91, [%r8+3456];
	ld.shared.f32 	%f92, [%r9+3456];
	fma.rn.f32 	%f93, %f91, %f92, %f90;
	ld.shared.f32 	%f94, [%r8+3584];
	ld.shared.f32 	%f95, [%r9+3584];
	fma.rn.f32 	%f96, %f94, %f95, %f93;
	ld.shared.f32 	%f97, [%r8+3712];
	ld.shared.f32 	%f98, [%r9+3712];
	fma.rn.f32 	%f99, %f97, %f98, %f96;
	ld.shared.f32 	%f100, [%r8+3840];
	ld.shared.f32 	%f101, [%r9+3840];
	fma.rn.f32 	%f102, %f100, %f101, %f99;
	ld.shared.f32 	%f103, [%r8+3968];
	ld.shared.f32 	%f104, [%r9+3968];
	fma.rn.f32 	%f109, %f103, %f104, %f102;
	bar.sync 	0;
	add.s32 	%r32, %r32, 32;
	add.s64 	%rd26, %rd26, %rd2;
	add.s64 	%rd25, %rd25, 128;
	setp.lt.s32 	%p2, %r32, %r13;
	@%p2 bra 	$L__BB1_2;
$L__BB1_3:
	mad.lo.s32 	%r30, %r12, %r5, %r4;
	cvt.s64.s32 	%rd19, %r30;
	cvta.to.global.u64 	%rd20, %rd10;
	mad.lo.s32 	%r31, %r12, %r3, %r2;
	cvt.s64.s32 	%rd21, %r31;
	add.s64 	%rd22, %rd19, %rd21;
	shl.b64 	%rd23, %rd22, 2;
	add.s64 	%rd24, %rd20, %rd23;
	ld.global.f32 	%f105, [%rd24];
	mul.f32 	%f106, %f5, %f105;
	fma.rn.f32 	%f107, %f4, %f109, %f106;
	st.global.f32 	[%rd24], %f107;
	ret;

}
	// .globl	_Z10mysgemm_v5iiifPfS_fS_
.visible .entry _Z10mysgemm_v5iiifPfS_fS_(
	.param .u32 _Z10mysgemm_v5iiifPfS_fS__param_0,
	.param .u32 _Z10mysgemm_v5iiifPfS_fS__param_1,
	.param .u32 _Z10mysgemm_v5iiifPfS_fS__param_2,
	.param .f32 _Z10mysgemm_v5iiifPfS_fS__param_3,
	.param .u64 .ptr .align 1 _Z10mysgemm_v5iiifPfS_fS__param_4,
	.param .u64 .ptr .align 1 _Z10mysgemm_v5iiifPfS_fS__param_5,
	.param .f32 _Z10mysgemm_v5iiifPfS_fS__param_6,
	.param .u64 .ptr .align 1 _Z10mysgemm_v5iiifPfS_fS__param_7
)
.maxntid 256
{
	.reg .pred 	%p<3>;
	.reg .b32 	%r<39>;
	.reg .b32 	%f<329>;
	.reg .b64 	%rd<33>;
	// demoted variable
	.shared .align 4 .b8 _ZZ10mysgemm_v5iiifPfS_fS_E3sa5[4096];
	// demoted variable
	.shared .align 4 .b8 _ZZ10mysgemm_v5iiifPfS_fS_E3sb5[4096];
	ld.param.u32 	%r10, [_Z10mysgemm_v5iiifPfS_fS__param_0];
	ld.param.u32 	%r11, [_Z10mysgemm_v5iiifPfS_fS__param_2];
	ld.param.f32 	%f13, [_Z10mysgemm_v5iiifPfS_fS__param_3];
	ld.param.u64 	%rd12, [_Z10mysgemm_v5iiifPfS_fS__param_4];
	ld.param.u64 	%rd10, [_Z10mysgemm_v5iiifPfS_fS__param_5];
	ld.param.f32 	%f14, [_Z10mysgemm_v5iiifPfS_fS__param_6];
	ld.param.u64 	%rd11, [_Z10mysgemm_v5iiifPfS_fS__param_7];
	cvta.to.global.u64 	%rd13, %rd12;
	mov.u32 	%r1, %tid.x;
	mov.u32 	%r12, %ctaid.x;
	mov.u32 	%r13, %ctaid.y;
	shl.b32 	%r14, %r1, 2;
	and.b32  	%r2, %r14, 28;
	shr.u32 	%r3, %r1, 3;
	shl.b32 	%r4, %r12, 5;
	mul.wide.s32 	%rd14, %r4, 4;
	add.s64 	%rd32, %rd13, %rd14;
	shl.b32 	%r5, %r13, 5;
	setp.lt.s32 	%p1, %r11, 1;
	mov.f32 	%f325, 0f00000000;
	mov.f32 	%f326, %f325;
	mov.f32 	%f327, %f325;
	mov.f32 	%f328, %f325;
	@%p1 bra 	$L__BB2_3;
	mul.lo.s32 	%r16, %r11, %r5;
	mul.lo.s32 	%r17, %r10, %r3;
	add.s32 	%r18, %r17, %r2;
	shl.b32 	%r19, %r2, 2;
	shl.b32 	%r20, %r3, 7;
	or.b32  	%r21, %r20, %r19;
	mov.u32 	%r22, _ZZ10mysgemm_v5iiifPfS_fS_E3sa5;
	add.s32 	%r6, %r22, %r21;
	mad.lo.s32 	%r23, %r11, %r3, %r2;
	shl.b32 	%r24, %r3, 2;
	shl.b32 	%r25, %r2, 7;
	or.b32  	%r26, %r25, %r24;
	mov.u32 	%r27, _ZZ10mysgemm_v5iiifPfS_fS_E3sb5;
	add.s32 	%r7, %r27, %r26;
	shl.b32 	%r28, %r10, 5;
	mul.wide.s32 	%rd2, %r18, 4;
	mul.wide.s32 	%rd3, %r28, 4;
	and.b32  	%r29, %r1, 7;
	mul.wide.u32 	%rd15, %r29, 16;
	mul.wide.s32 	%rd16, %r17, 4;
	add.s64 	%rd17, %rd15, %rd16;
	add.s64 	%rd4, %rd17, 8;
	mul.wide.s32 	%rd18, %r16, 4;
	mul.wide.u32 	%rd19, %r23, 4;
	add.s64 	%rd20, %rd18, %rd19;
	cvta.to.global.u64 	%rd21, %rd10;
	add.s64 	%rd22, %rd20, %rd21;
	add.s64 	%rd31, %rd22, 8;
	mov.f32 	%f328, 0f00000000;
	mov.b32 	%r38, 0;
	mov.f32 	%f327, %f328;
	mov.f32 	%f326, %f328;
	mov.f32 	%f325, %f328;
$L__BB2_2:
	add.s64 	%rd23, %rd32, %rd2;
	ld.global.f32 	%f17, [%rd23];
	st.shared.f32 	[%r6], %f17;
	add.s64 	%rd24, %rd32, %rd4;
	ld.global.f32 	%f18, [%rd24+-4];
	st.shared.f32 	[%r6+4], %f18;
	ld.global.f32 	%f19, [%rd24];
	st.shared.f32 	[%r6+8], %f19;
	ld.global.f32 	%f20, [%rd24+4];
	st.shared.f32 	[%r6+12], %f20;
	ld.global.f32 	%f21, [%rd31+-8];
	st.shared.f32 	[%r7], %f21;
	ld.global.f32 	%f22, [%rd31+-4];
	st.shared.f32 	[%r7+128], %f22;
	ld.global.f32 	%f23, [%rd31];
	st.shared.f32 	[%r7+256], %f23;
	ld.global.f32 	%f24, [%rd31+4];
	st.shared.f32 	[%r7+384], %f24;
	bar.sync 	0;
	shl.b32 	%r30, %r3, 2;
	mov.u32 	%r31, _ZZ10mysgemm_v5iiifPfS_fS_E3sb5;
	add.s32 	%r32, %r31, %r30;
	ld.shared.f32 	%f25, [%r32];
	shl.b32 	%r33, %r2, 2;
	mov.u32 	%r34, _ZZ10mysgemm_v5iiifPfS_fS_E3sa5;
	add.s32 	%r35, %r34, %r33;
	ld.shared.f32 	%f26, [%r35];
	fma.rn.f32 	%f27, %f25, %f26, %f328;
	ld.shared.f32 	%f28, [%r35+4];
	fma.rn.f32 	%f29, %f25, %f28, %f327;
	ld.shared.f32 	%f30, [%r35+8];
	fma.rn.f32 	%f31, %f25, %f30, %f326;
	ld.shared.f32 	%f32, [%r35+12];
	fma.rn.f32 	%f33, %f25, %f32, %f325;
	ld.shared.f32 	%f34, [%r32+128];
	ld.shared.f32 	%f35, [%r35+128];
	fma.rn.f32 	%f36, %f34, %f35, %f27;
	ld.shared.f32 	%f37, [%r35+132];
	fma.rn.f32 	%f38, %f34, %f37, %f29;
	ld.shared.f32 	%f39, [%r35+136];
	fma.rn.f32 	%f40, %f34, %f39, %f31;
	ld.shared.f32 	%f41, [%r35+140];
	fma.rn.f32 	%f42, %f34, %f41, %f33;
	ld.shared.f32 	%f43, [%r32+256];
	ld.shared.f32 	%f44, [%r35+256];
	fma.rn.f32 	%f45, %f43, %f44, %f36;
	ld.shared.f32 	%f46, [%r35+260];
	fma.rn.f32 	%f47, %f43, %f46, %f38;
	ld.shared.f32 	%f48, [%r35+264];
	fma.rn.f32 	%f49, %f43, %f48, %f40;
	ld.shared.f32 	%f50, [%r35+268];
	fma.rn.f32 	%f51, %f43, %f50, %f42;
	ld.shared.f32 	%f52, [%r32+384];
	ld.shared.f32 	%f53, [%r35+384];
	fma.rn.f32 	%f54, %f52, %f53, %f45;
	ld.shared.f32 	%f55, [%r35+388];
	fma.rn.f32 	%f56, %f52, %f55, %f47;
	ld.shared.f32 	%f57, [%r35+392];
	fma.rn.f32 	%f58, %f52, %f57, %f49;
	ld.shared.f32 	%f59, [%r35+396];
	fma.rn.f32 	%f60, %f52, %f59, %f51;
	ld.shared.f32 	%f61, [%r32+512];
	ld.shared.f32 	%f62, [%r35+512];
	fma.rn.f32 	%f63, %f61, %f62, %f54;
	ld.shared.f32 	%f64, [%r35+516];
	fma.rn.f32 	%f65, %f61, %f64, %f56;
	ld.shared.f32 	%f66, [%r35+520];
	fma.rn.f32 	%f67, %f61, %f66, %f58;
	ld.shared.f32 	%f68, [%r35+524];
	fma.rn.f32 	%f69, %f61, %f68, %f60;
	ld.shared.f32 	%f70, [%r32+640];
	ld.shared.f32 	%f71, [%r35+640];
	fma.rn.f32 	%f72, %f70, %f71, %f63;
	ld.shared.f32 	%f73, [%r35+644];
	fma.rn.f32 	%f74, %f70, %f73, %f65;
	ld.shared.f32 	%f75, [%r35+648];
	fma.rn.f32 	%f76, %f70, %f75, %f67;
	ld.shared.f32 	%f77, [%r35+652];
	fma.rn.f32 	%f78, %f70, %f77, %f69;
	ld.shared.f32 	%f79, [%r32+768];
	ld.shared.f32 	%f80, [%r35+768];
	fma.rn.f32 	%f81, %f79, %f80, %f72;
	ld.shared.f32 	%f82, [%r35+772];
	fma.rn.f32 	%f83, %f79, %f82, %f74;
	ld.shared.f32 	%f84, [%r35+776];
	fma.rn.f32 	%f85, %f79, %f84, %f76;
	ld.shared.f32 	%f86, [%r35+780];
	fma.rn.f32 	%f87, %f79, %f86, %f78;
	ld.shared.f32 	%f88, [%r32+896];
	ld.shared.f32 	%f89, [%r35+896];
	fma.rn.f32 	%f90, %f88, %f89, %f81;
	ld.shared.f32 	%f91, [%r35+900];
	fma.rn.f32 	%f92, %f88, %f91, %f83;
	ld.shared.f32 	%f93, [%r35+904];
	fma.rn.f32 	%f94, %f88, %f93, %f85;
	ld.shared.f32 	%f95, [%r35+908];
	fma.rn.f32 	%f96, %f88, %f95, %f87;
	ld.shared.f32 	%f97, [%r32+1024];
	ld.shared.f32 	%f98, [%r35+1024];
	fma.rn.f32 	%f99, %f97, %f98, %f90;
	ld.shared.f32 	%f100, [%r35+1028];
	fma.rn.f32 	%f101, %f97, %f100, %f92;
	ld.shared.f32 	%f102, [%r35+1032];
	fma.rn.f32 	%f103, %f97, %f102, %f94;
	ld.shared.f32 	%f104, [%r35+1036];
	fma.rn.f32 	%f105, %f97, %f104, %f96;
	ld.shared.f32 	%f106, [%r32+1152];
	ld.shared.f32 	%f107, [%r35+1152];
	fma.rn.f32 	%f108, %f106, %f107, %f99;
	ld.shared.f32 	%f109, [%r35+1156];
	fma.rn.f32 	%f110, %f106, %f109, %f101;
	ld.shared.f32 	%f111, [%r35+1160];
	fma.rn.f32 	%f112, %f106, %f111, %f103;
	ld.shared.f32 	%f113, [%r35+1164];
	fma.rn.f32 	%f114, %f106, %f113, %f105;
	ld.shared.f32 	%f115, [%r32+1280];
	ld.shared.f32 	%f116, [%r35+1280];
	fma.rn.f32 	%f117, %f115, %f116, %f108;
	ld.shared.f32 	%f118, [%r35+1284];
	fma.rn.f32 	%f119, %f115, %f118, %f110;
	ld.shared.f32 	%f120, [%r35+1288];
	fma.rn.f32 	%f121, %f115, %f120, %f112;
	ld.shared.f32 	%f122, [%r35+1292];
	fma.rn.f32 	%f123, %f115, %f122, %f114;
	ld.shared.f32 	%f124, [%r32+1408];
	ld.shared.f32 	%f125, [%r35+1408];
	fma.rn.f32 	%f126, %f124, %f125, %f117;
	ld.shared.f32 	%f127, [%r35+1412];
	fma.rn.f32 	%f128, %f124, %f127, %f119;
	ld.shared.f32 	%f129, [%r35+1416];
	fma.rn.f32 	%f130, %f124, %f129, %f121;
	ld.shared.f32 	%f131, [%r35+1420];
	fma.rn.f32 	%f132, %f124, %f131, %f123;
	ld.shared.f32 	%f133, [%r32+1536];
	ld.shared.f32 	%f134, [%r35+1536];
	fma.rn.f32 	%f135, %f133, %f134, %f126;
	ld.shared.f32 	%f136, [%r35+1540];
	fma.rn.f32 	%f137, %f133, %f136, %f128;
	ld.shared.f32 	%f138, [%r35+1544];
	fma.rn.f32 	%f139, %f133, %f138, %f130;
	ld.shared.f32 	%f140, [%r35+1548];
	fma.rn.f32 	%f141, %f133, %f140, %f132;
	ld.shared.f32 	%f142, [%r32+1664];
	ld.shared.f32 	%f143, [%r35+1664];
	fma.rn.f32 	%f144, %f142, %f143, %f135;
	ld.shared.f32 	%f145, [%r35+1668];
	fma.rn.f32 	%f146, %f142, %f145, %f137;
	ld.shared.f32 	%f147, [%r35+1672];
	fma.rn.f32 	%f148, %f142, %f147, %f139;
	ld.shared.f32 	%f149, [%r35+1676];
	fma.rn.f32 	%f150, %f142, %f149, %f141;
	ld.shared.f32 	%f151, [%r32+1792];
	ld.shared.f32 	%f152, [%r35+1792];
	fma.rn.f32 	%f153, %f151, %f152, %f144;
	ld.shared.f32 	%f154, [%r35+1796];
	fma.rn.f32 	%f155, %f151, %f154, %f146;
	ld.shared.f32 	%f156, [%r35+1800];
	fma.rn.f32 	%f157, %f151, %f156, %f148;
	ld.shared.f32 	%f158, [%r35+1804];
	fma.rn.f32 	%f159, %f151, %f158, %f150;
	ld.shared.f32 	%f160, [%r32+1920];
	ld.shared.f32 	%f161, [%r35+1920];
	fma.rn.f32 	%f162, %f160, %f161, %f153;
	ld.shared.f32 	%f163, [%r35+1924];
	fma.rn.f32 	%f164, %f160, %f163, %f155;
	ld.shared.f32 	%f165, [%r35+1928];
	fma.rn.f32 	%f166, %f160, %f165, %f157;
	ld.shared.f32 	%f167, [%r35+1932];
	fma.rn.f32 	%f168, %f160, %f167, %f159;
	ld.shared.f32 	%f169, [%r32+2048];
	ld.shared.f32 	%f170, [%r35+2048];
	fma.rn.f32 	%f171, %f169, %f170, %f162;
	ld.shared.f32 	%f172, [%r35+2052];
	fma.rn.f32 	%f173, %f169, %f172, %f164;
	ld.shared.f32 	%f174, [%r35+2056];
	fma.rn.f32 	%f175, %f169, %f174, %f166;
	ld.shared.f32 	%f176, [%r35+2060];
	fma.rn.f32 	%f177, %f169, %f176, %f168;
	ld.shared.f32 	%f178, [%r32+2176];
	ld.shared.f32 	%f179, [%r35+2176];
	fma.rn.f32 	%f180, %f178, %f179, %f171;
	ld.shared.f32 	%f181, [%r35+2180];
	fma.rn.f32 	%f182, %f178, %f181, %f173;
	ld.shared.f32 	%f183, [%r35+2184];
	fma.rn.f32 	%f184, %f178, %f183, %f175;
	ld.shared.f32 	%f185, [%r35+2188];
	fma.rn.f32 	%f186, %f178, %f185, %f177;
	ld.shared.f32 	%f187, [%r32+2304];
	ld.shared.f32 	%f188, [%r35+2304];
	fma.rn.f32 	%f189, %f187, %f188, %f180;
	ld.shared.f32 	%f190, [%r35+2308];
	fma.rn.f32 	%f191, %f187, %f190, %f182;
	ld.shared.f32 	%f192, [%r35+2312];
	fma.rn.f32 	%f193, %f187, %f192, %f184;
	ld.shared.f32 	%f194, [%r35+2316];
	fma.rn.f32 	%f195, %f187, %f194, %f186;
	ld.shared.f32 	%f196, [%r32+2432];
	ld.shared.f32 	%f197, [%r35+2432];
	fma.rn.f32 	%f198, %f196, %f197, %f189;
	ld.shared.f32 	%f199, [%r35+2436];
	fma.rn.f32 	%f200, %f196, %f199, %f191;
	ld.shared.f32 	%f201, [%r35+2440];
	fma.rn.f32 	%f202, %f196, %f201, %f193;
	ld.shared.f32 	%f203, [%r35+2444];
	fma.rn.f32 	%f204, %f196, %f203, %f195;
	ld.shared.f32 	%f205, [%r32+2560];
	ld.shared.f32 	%f206, [%r35+2560];
	fma.rn.f32 	%f207, %f205, %f206, %f198;
	ld.shared.f32 	%f208, [%r35+2564];
	fma.rn.f32 	%f209, %f205, %f208, %f200;
	ld.shared.f32 	%f210, [%r35+2568];
	fma.rn.f32 	%f211, %f205, %f210, %f202;
	ld.shared.f32 	%f212, [%r35+2572];
	fma.rn.f32 	%f213, %f205, %f212, %f204;
	ld.shared.f32 	%f214, [%r32+2688];
	ld.shared.f32 	%f215, [%r35+2688];
	fma.rn.f32 	%f216, %f214, %f215, %f207;
	ld.shared.f32 	%f217, [%r35+2692];
	fma.rn.f32 	%f218, %f214, %f217, %f209;
	ld.shared.f32 	%f219, [%r35+2696];
	fma.rn.f32 	%f220, %f214, %f219, %f211;
	ld.shared.f32 	%f221, [%r35+2700];
	fma.rn.f32 	%f222, %f214, %f221, %f213;
	ld.shared.f32 	%f223, [%r32+2816];
	ld.shared.f32 	%f224, [%r35+2816];
	fma.rn.f32 	%f225, %f223, %f224, %f216;
	ld.shared.f32 	%f226, [%r35+2820];
	fma.rn.f32 	%f227, %f223, %f226, %f218;
	ld.shared.f32 	%f228, [%r35+2824];
	fma.rn.f32 	%f229, %f223, %f228, %f220;
	ld.shared.f32 	%f230, [%r35+2828];
	fma.rn.f32 	%f231, %f223, %f230, %f222;
	ld.shared.f32 	%f232, [%r32+2944];
	ld.shared.f32 	%f233, [%r35+2944];
	fma.rn.f32 	%f234, %f232, %f233, %f225;
	ld.shared.f32 	%f235, [%r35+2948];
	fma.rn.f32 	%f236, %f232, %f235, %f227;
	ld.shared.f32 	%f237, [%r35+2952];
	fma.rn.f32 	%f238, %f232, %f237, %f229;
	ld.shared.f32 	%f239, [%r35+2956];
	fma.rn.f32 	%f240, %f232, %f239, %f231;
	ld.shared.f32 	%f241, [%r32+3072];
	ld.shared.f32 	%f242, [%r35+3072];
	fma.rn.f32 	%f243, %f241, %f242, %f234;
	ld.shared.f32 	%f244, [%r35+3076];
	fma.rn.f32 	%f245, %f241, %f244, %f236;
	ld.shared.f32 	%f246, [%r35+3080];
	fma.rn.f32 	%f247, %f241, %f246, %f238;
	ld.shared.f32 	%f248, [%r35+3084];
	fma.rn.f32 	%f249, %f241, %f248, %f240;
	ld.shared.f32 	%f250, [%r32+3200];
	ld.shared.f32 	%f251, [%r35+3200];
	fma.rn.f32 	%f252, %f250, %f251, %f243;
	ld.shared.f32 	%f253, [%r35+3204];
	fma.rn.f32 	%f254, %f250, %f253, %f245;
	ld.shared.f32 	%f255, [%r35+3208];
	fma.rn.f32 	%f256, %f250, %f255, %f247;
	ld.shared.f32 	%f257, [%r35+3212];
	fma.rn.f32 	%f258, %f250, %f257, %f249;
	ld.shared.f32 	%f259, [%r32+3328];
	ld.shared.f32 	%f260, [%r35+3328];
	fma.rn.f32 	%f261, %f259, %f260, %f252;
	ld.shared.f32 	%f262, [%r35+3332];
	fma.rn.f32 	%f263, %f259, %f262, %f254;
	ld.shared.f32 	%f264, [%r35+3336];
	fma.rn.f32 	%f265, %f259, %f264, %f256;
	ld.shared.f32 	%f266, [%r35+3340];
	fma.rn.f32 	%f267, %f259, %f266, %f258;
	ld.shared.f32 	%f268, [%r32+3456];
	ld.shared.f32 	%f269, [%r35+3456];
	fma.rn.f32 	%f270, %f268, %f269, %f261;
	ld.shared.f32 	%f271, [%r35+3460];
	fma.rn.f32 	%f272, %f268, %f271, %f263;
	ld.shared.f32 	%f273, [%r35+3464];
	fma.rn.f32 	%f274, %f268, %f273, %f265;
	ld.shared.f32 	%f275, [%r35+3468];
	fma.rn.f32 	%f276, %f268, %f275, %f267;
	ld.shared.f32 	%f277, [%r32+3584];
	ld.shared.f32 	%f278, [%r35+3584];
	fma.rn.f32 	%f279, %f277, %f278, %f270;
	ld.shared.f32 	%f280, [%r35+3588];
	fma.rn.f32 	%f281, %f277, %f280, %f272;
	ld.shared.f32 	%f282, [%r35+3592];
	fma.rn.f32 	%f283, %f277, %f282, %f274;
	ld.shared.f32 	%f284, [%r35+3596];
	fma.rn.f32 	%f285, %f277, %f284, %f276;
	ld.shared.f32 	%f286, [%r32+3712];
	ld.shared.f32 	%f287, [%r35+3712];
	fma.rn.f32 	%f288, %f286, %f287, %f279;
	ld.shared.f32 	%f289, [%r35+3716];
	fma.rn.f32 	%f290, %f286, %f289, %f281;
	ld.shared.f32 	%f291, [%r35+3720];
	fma.rn.f32 	%f292, %f286, %f291, %f283;
	ld.shared.f32 	%f293, [%r35+3724];
	fma.rn.f32 	%f294, %f286, %f293, %f285;
	ld.shared.f32 	%f295, [%r32+3840];
	ld.shared.f32 	%f296, [%r35+3840];
	fma.rn.f32 	%f297, %f295, %f296, %f288;
	ld.shared.f32 	%f298, [%r35+3844];
	fma.rn.f32 	%f299, %f295, %f298, %f290;
	ld.shared.f32 	%f300, [%r35+3848];
	fma.rn.f32 	%f301, %f295, %f300, %f292;
	ld.shared.f32 	%f302, [%r35+3852];
	fma.rn.f32 	%f303, %f295, %f302, %f294;
	ld.shared.f32 	%f304, [%r32+3968];
	ld.shared.f32 	%f305, [%r35+3968];
	fma.rn.f32 	%f328, %f304, %f305, %f297;
	ld.shared.f32 	%f306, [%r35+3972];
	fma.rn.f32 	%f327, %f304, %f306, %f299;
	ld.shared.f32 	%f307, [%r35+3976];
	fma.rn.f32 	%f326, %f304, %f307, %f301;
	ld.shared.f32 	%f308, [%r35+3980];
	fma.rn.f32 	%f325, %f304, %f308, %f303;
	bar.sync 	0;
	add.s32 	%r38, %r38, 32;
	add.s64 	%rd32, %rd32, %rd3;
	add.s64 	%rd31, %rd31, 128;
	setp.lt.s32 	%p2, %r38, %r11;
	@%p2 bra 	$L__BB2_2;
$L__BB2_3:
	mad.lo.s32 	%r36, %r10, %r5, %r4;
	cvt.s64.s32 	%rd25, %r36;
	cvta.to.global.u64 	%rd26, %rd11;
	mad.lo.s32 	%r37, %r10, %r3, %r2;
	cvt.s64.s32 	%rd27, %r37;
	add.s64 	%rd28, %rd25, %rd27;
	shl.b64 	%rd29, %rd28, 2;
	add.s64 	%rd30, %rd26, %rd29;
	ld.global.f32 	%f309, [%rd30];
	mul.f32 	%f310, %f14, %f309;
	fma.rn.f32 	%f311, %f13, %f328, %f310;
	st.global.f32 	[%rd30], %f311;
	ld.global.f32 	%f312, [%rd30+4];
	mul.f32 	%f313, %f14, %f312;
	fma.rn.f32 	%f314, %f13, %f327, %f313;
	st.global.f32 	[%rd30+4], %f314;
	ld.global.f32 	%f315, [%rd30+8];
	mul.f32 	%f316, %f14, %f315;
	fma.rn.f32 	%f317, %f13, %f326, %f316;
	st.global.f32 	[%rd30+8], %f317;
	ld.global.f32 	%f318, [%rd30+12];
	mul.f32 	%f319, %f14, %f318;
	fma.rn.f32 	%f320, %f13, %f325, %f319;
	st.global.f32 	[%rd30+12], %f320;
	ret;

}
	// .globl	_Z10mysgemm_v7iiifPfS_fS_
.visible .entry _Z10mysgemm_v7iiifPfS_fS_(
	.param .u32 _Z10mysgemm_v7iiifPfS_fS__param_0,
	.param .u32 _Z10mysgemm_v7iiifPfS_fS__param_1,
	.param .u32 _Z10mysgemm_v7iiifPfS_fS__param_2,
	.param .f32 _Z10mysgemm_v7iiifPfS_fS__param_3,
	.param .u64 .ptr .align 1 _Z10mysgemm_v7iiifPfS_fS__param_4,
	.param .u64 .ptr .align 1 _Z10mysgemm_v7iiifPfS_fS__param_5,
	.param .f32 _Z10mysgemm_v7iiifPfS_fS__param_6,
	.param .u64 .ptr .align 1 _Z10mysgemm_v7iiifPfS_fS__param_7
)
.maxntid 256
{
	.reg .pred 	%p<3>;
	.reg .b32 	%r<43>;
	.reg .b32 	%f<511>;
	.reg .b64 	%rd<32>;
	// demoted variable
	.shared .align 4 .b8 _ZZ10mysgemm_v7iiifPfS_fS_E3sa7[4096];
	// demoted variable
	.shared .align 4 .b8 _ZZ10mysgemm_v7iiifPfS_fS_E3sb7[4096];
	ld.param.u32 	%r10, [_Z10mysgemm_v7iiifPfS_fS__param_0];
	ld.param.u32 	%r11, [_Z10mysgemm_v7iiifPfS_fS__param_2];
	ld.param.u64 	%rd7, [_Z10mysgemm_v7iiifPfS_fS__param_4];
	ld.param.u64 	%rd8, [_Z10mysgemm_v7iiifPfS_fS__param_5];
	mov.u32 	%r1, %tid.x;
	mov.u32 	%r12, %ctaid.x;
	mov.u32 	%r13, %ctaid.y;
	shl.b32 	%r2, %r1, 2;
	and.b32  	%r3, %r2, 60;
	shr.u32 	%r4, %r1, 4;
	shl.b32 	%r5, %r12, 6;
	shl.b32 	%r6, %r13, 6;
	setp.lt.s32 	%p1, %r11, 1;
	mov.f32 	%f495, 0f00000000;
	mov.f32 	%f496, %f495;
	mov.f32 	%f497, %f495;
	mov.f32 	%f498, %f495;
	mov.f32 	%f499, %f495;
	mov.f32 	%f500, %f495;
	mov.f32 	%f501, %f495;
	mov.f32 	%f502, %f495;
	mov.f32 	%f503, %f495;
	mov.f32 	%f504, %f495;
	mov.f32 	%f505, %f495;
	mov.f32 	%f506, %f495;
	mov.f32 	%f507, %f495;
	mov.f32 	%f508, %f495;
	mov.f32 	%f509, %f495;
	mov.f32 	%f510, %f495;
	@%p1 bra 	$L__BB3_3;
	mul.lo.s32 	%r15, %r11, %r6;
	shr.u32 	%r16, %r1, 2;
	and.b32  	%r17, %r2, 12;
	mad.lo.s32 	%r18, %r10, %r4, %r3;
	mad.lo.s32 	%r19, %r11, %r16, %r17;
	shl.b32 	%r20, %r2, 8;
	or.b32  	%r21, %r20, %r1;
	and.b32  	%r22, %r21, 3324;
	mov.u32 	%r23, _ZZ10mysgemm_v7iiifPfS_fS_E3sb7;
	add.s32 	%r7, %r23, %r22;
	mul.wide.s32 	%rd10, %r15, 4;
	mul.wide.u32 	%rd11, %r19, 4;
	add.s64 	%rd12, %rd10, %rd11;
	cvta.to.global.u64 	%rd13, %rd8;
	add.s64 	%rd31, %rd13, %rd12;
	mul.wide.s32 	%rd14, %r5, 4;
	mul.wide.s32 	%rd15, %r18, 4;
	add.s64 	%rd16, %rd14, %rd15;
	cvta.to.global.u64 	%rd17, %rd7;
	add.s64 	%rd30, %rd17, %rd16;
	mov.f32 	%f510, 0f00000000;
	mov.b32 	%r42, 0;
	mov.f32 	%f509, %f510;
	mov.f32 	%f508, %f510;
	mov.f32 	%f507, %f510;
	mov.f32 	%f506, %f510;
	mov.f32 	%f505, %f510;
	mov.f32 	%f504, %f510;
	mov.f32 	%f503, %f510;
	mov.f32 	%f502, %f510;
	mov.f32 	%f501, %f510;
	mov.f32 	%f500, %f510;
	mov.f32 	%f499, %f510;
	mov.f32 	%f498, %f510;
	mov.f32 	%f497, %f510;
	mov.f32 	%f496, %f510;
	mov.f32 	%f495, %f510;
$L__BB3_2:
	ld.global.v4.f32 	{%f53, %f54, %f55, %f56}, [%rd30];
	ld.global.v4.f32 	{%f57, %f58, %f59, %f60}, [%rd31];
	shl.b32 	%r25, %r1, 4;
	mov.u32 	%r26, _ZZ10mysgemm_v7iiifPfS_fS_E3sa7;
	add.s32 	%r27, %r26, %r25;
	st.shared.v4.f32 	[%r27], {%f53, %f54, %f55, %f56};
	st.shared.f32 	[%r7], %f57;
	st.shared.f32 	[%r7+256], %f58;
	st.shared.f32 	[%r7+512], %f59;
	st.shared.f32 	[%r7+768], %f60;
	bar.sync 	0;
	and.b32  	%r28, %r25, 240;
	add.s32 	%r29, %r26, %r28;
	ld.shared.v4.f32 	{%f61, %f62, %f63, %f64}, [%r29];
	and.b32  	%r30, %r1, 240;
	add.s32 	%r32, %r23, %r30;
	ld.shared.v4.f32 	{%f65, %f66, %f67, %f68}, [%r32];
	fma.rn.f32 	%f69, %f61, %f65, %f495;
	fma.rn.f32 	%f70, %f62, %f65, %f496;
	fma.rn.f32 	%f71, %f63, %f65, %f497;
	fma.rn.f32 	%f72, %f64, %f65, %f498;
	fma.rn.f32 	%f73, %f61, %f66, %f499;
	fma.rn.f32 	%f74, %f62, %f66, %f500;
	fma.rn.f32 	%f75, %f63, %f66, %f501;
	fma.rn.f32 	%f76, %f64, %f66, %f502;
	fma.rn.f32 	%f77, %f61, %f67, %f503;
	fma.rn.f32 	%f78, %f62, %f67, %f504;
	fma.rn.f32 	%f79, %f63, %f67, %f505;
	fma.rn.f32 	%f80, %f64, %f67, %f506;
	fma.rn.f32 	%f81, %f61, %f68, %f507;
	fma.rn.f32 	%f82, %f62, %f68, %f508;
	fma.rn.f32 	%f83, %f63, %f68, %f509;
	fma.rn.f32 	%f84, %f64, %f68, %f510;
	ld.shared.v4.f32 	{%f85, %f86, %f87, %f88}, [%r29+256];
	ld.shared.v4.f32 	{%f89, %f90, %f91, %f92}, [%r32+256];
	fma.rn.f32 	%f93, %f85, %f89, %f69;
	fma.rn.f32 	%f94, %f86, %f89, %f70;
	fma.rn.f32 	%f95, %f87, %f89, %f71;
	fma.rn.f32 	%f96, %f88, %f89, %f72;
	fma.rn.f32 	%f97, %f85, %f90, %f73;
	fma.rn.f32 	%f98, %f86, %f90, %f74;
	fma.rn.f32 	%f99, %f87, %f90, %f75;
	fma.rn.f32 	%f100, %f88, %f90, %f76;
	fma.rn.f32 	%f101, %f85, %f91, %f77;
	fma.rn.f32 	%f102, %f86, %f91, %f78;
	fma.rn.f32 	%f103, %f87, %f91, %f79;
	fma.rn.f32 	%f104, %f88, %f91, %f80;
	fma.rn.f32 	%f105, %f85, %f92, %f81;
	fma.rn.f32 	%f106, %f86, %f92, %f82;
	fma.rn.f32 	%f107, %f87, %f92, %f83;
	fma.rn.f32 	%f108, %f88, %f92, %f84;
	ld.shared.v4.f32 	{%f109, %f110, %f111, %f112}, [%r29+512];
	ld.shared.v4.f32 	{%f113, %f114, %f115, %f116}, [%r32+512];
	fma.rn.f32 	%f117, %f109, %f113, %f93;
	fma.rn.f32 	%f118, %f110, %f113, %f94;
	fma.rn.f32 	%f119, %f111, %f113, %f95;
	fma.rn.f32 	%f120, %f112, %f113, %f96;
	fma.rn.f32 	%f121, %f109, %f114, %f97;
	fma.rn.f32 	%f122, %f110, %f114, %f98;
	fma.rn.f32 	%f123, %f111, %f114, %f99;
	fma.rn.f32 	%f124, %f112, %f114, %f100;
	fma.rn.f32 	%f125, %f109, %f115, %f101;
	fma.rn.f32 	%f126, %f110, %f115, %f102;
	fma.rn.f32 	%f127, %f111, %f115, %f103;
	fma.rn.f32 	%f128, %f112, %f115, %f104;
	fma.rn.f32 	%f129, %f109, %f116, %f105;
	fma.rn.f32 	%f130, %f110, %f116, %f106;
	fma.rn.f32 	%f131, %f111, %f116, %f107;
	fma.rn.f32 	%f132, %f112, %f116, %f108;
	ld.shared.v4.f32 	{%f133, %f134, %f135, %f136}, [%r29+768];
	ld.shared.v4.f32 	{%f137, %f138, %f139, %f140}, [%r32+768];
	fma.rn.f32 	%f141, %f133, %f137, %f117;
	fma.rn.f32 	%f142, %f134, %f137, %f118;
	fma.rn.f32 	%f143, %f135, %f137, %f119;
	fma.rn.f32 	%f144, %f136, %f137, %f120;
	fma.rn.f32 	%f145, %f133, %f138, %f121;
	fma.rn.f32 	%f146, %f134, %f138, %f122;
	fma.rn.f32 	%f147, %f135, %f138, %f123;
	fma.rn.f32 	%f148, %f136, %f138, %f124;
	fma.rn.f32 	%f149, %f133, %f139, %f125;
	fma.rn.f32 	%f150, %f134, %f139, %f126;
	fma.rn.f32 	%f151, %f135, %f139, %f127;
	fma.rn.f32 	%f152, %f136, %f139, %f128;
	fma.rn.f32 	%f153, %f133, %f140, %f129;
	fma.rn.f32 	%f154, %f134, %f140, %f130;
	fma.rn.f32 	%f155, %f135, %f140, %f131;
	fma.rn.f32 	%f156, %f136, %f140, %f132;
	ld.shared.v4.f32 	{%f157, %f158, %f159, %f160}, [%r29+1024];
	ld.shared.v4.f32 	{%f161, %f162, %f163, %f164}, [%r32+1024];
	fma.rn.f32 	%f165, %f157, %f161, %f141;
	fma.rn.f32 	%f166, %f158, %f161, %f142;
	fma.rn.f32 	%f167, %f159, %f161, %f143;
	fma.rn.f32 	%f168, %f160, %f161, %f144;
	fma.rn.f32 	%f169, %f157, %f162, %f145;
	fma.rn.f32 	%f170, %f158, %f162, %f146;
	fma.rn.f32 	%f171, %f159, %f162, %f147;
	fma.rn.f32 	%f172, %f160, %f162, %f148;
	fma.rn.f32 	%f173, %f157, %f163, %f149;
	fma.rn.f32 	%f174, %f158, %f163, %f150;
	fma.rn.f32 	%f175, %f159, %f163, %f151;
	fma.rn.f32 	%f176, %f160, %f163, %f152;
	fma.rn.f32 	%f177, %f157, %f164, %f153;
	fma.rn.f32 	%f178, %f158, %f164, %f154;
	fma.rn.f32 	%f179, %f159, %f164, %f155;
	fma.rn.f32 	%f180, %f160, %f164, %f156;
	ld.shared.v4.f32 	{%f181, %f182, %f183, %f184}, [%r29+1280];
	ld.shared.v4.f32 	{%f185, %f186, %f187, %f188}, [%r32+1280];
	fma.rn.f32 	%f189, %f181, %f185, %f165;
	fma.rn.f32 	%f190, %f182, %f185, %f166;
	fma.rn.f32 	%f191, %f183, %f185, %f167;
	fma.rn.f32 	%f192, %f184, %f185, %f168;
	fma.rn.f32 	%f193, %f181, %f186, %f169;
	fma.rn.f32 	%f194, %f182, %f186, %f170;
	fma.rn.f32 	%f195, %f183, %f186, %f171;
	fma.rn.f32 	%f196, %f184, %f186, %f172;
	fma.rn.f32 	%f197, %f181, %f187, %f173;
	fma.rn.f32 	%f198, %f182, %f187, %f174;
	fma.rn.f32 	%f199, %f183, %f187, %f175;
	fma.rn.f32 	%f200, %f184, %f187, %f176;
	fma.rn.f32 	%f201, %f181, %f188, %f177;
	fma.rn.f32 	%f202, %f182, %f188, %f178;
	fma.rn.f32 	%f203, %f183, %f188, %f179;
	fma.rn.f32 	%f204, %f184, %f188, %f180;
	ld.shared.v4.f32 	{%f205, %f206, %f207, %f208}, [%r29+1536];
	ld.shared.v4.f32 	{%f209, %f210, %f211, %f212}, [%r32+1536];
	fma.rn.f32 	%f213, %f205, %f209, %f189;
	fma.rn.f32 	%f214, %f206, %f209, %f190;
	fma.rn.f32 	%f215, %f207, %f209, %f191;
	fma.rn.f32 	%f216, %f208, %f209, %f192;
	fma.rn.f32 	%f217, %f205, %f210, %f193;
	fma.rn.f32 	%f218, %f206, %f210, %f194;
	fma.rn.f32 	%f219, %f207, %f210, %f195;
	fma.rn.f32 	%f220, %f208, %f210, %f196;
	fma.rn.f32 	%f221, %f205, %f211, %f197;
	fma.rn.f32 	%f222, %f206, %f211, %f198;
	fma.rn.f32 	%f223, %f207, %f211, %f199;
	fma.rn.f32 	%f224, %f208, %f211, %f200;
	fma.rn.f32 	%f225, %f205, %f212, %f201;
	fma.rn.f32 	%f226, %f206, %f212, %f202;
	fma.rn.f32 	%f227, %f207, %f212, %f203;
	fma.rn.f32 	%f228, %f208, %f212, %f204;
	ld.shared.v4.f32 	{%f229, %f230, %f231, %f232}, [%r29+1792];
	ld.shared.v4.f32 	{%f233, %f234, %f235, %f236}, [%r32+1792];
	fma.rn.f32 	%f237, %f229, %f233, %f213;
	fma.rn.f32 	%f238, %f230, %f233, %f214;
	fma.rn.f32 	%f239, %f231, %f233, %f215;
	fma.rn.f32 	%f240, %f232, %f233, %f216;
	fma.rn.f32 	%f241, %f229, %f234, %f217;
	fma.rn.f32 	%f242, %f230, %f234, %f218;
	fma.rn.f32 	%f243, %f231, %f234, %f219;
	fma.rn.f32 	%f244, %f232, %f234, %f220;
	fma.rn.f32 	%f245, %f229, %f235, %f221;
	fma.rn.f32 	%f246, %f230, %f235, %f222;
	fma.rn.f32 	%f247, %f231, %f235, %f223;
	fma.rn.f32 	%f248, %f232, %f235, %f224;
	fma.rn.f32 	%f249, %f229, %f236, %f225;
	fma.rn.f32 	%f250, %f230, %f236, %f226;
	fma.rn.f32 	%f251, %f231, %f236, %f227;
	fma.rn.f32 	%f252, %f232, %f236, %f228;
	ld.shared.v4.f32 	{%f253, %f254, %f255, %f256}, [%r29+2048];
	ld.shared.v4.f32 	{%f257, %f258, %f259, %f260}, [%r32+2048];
	fma.rn.f32 	%f261, %f253, %f257, %f237;
	fma.rn.f32 	%f262, %f254, %f257, %f238;
	fma.rn.f32 	%f263, %f255, %f257, %f239;
	fma.rn.f32 	%f264, %f256, %f257, %f240;
	fma.rn.f32 	%f265, %f253, %f258, %f241;
	fma.rn.f32 	%f266, %f254, %f258, %f242;
	fma.rn.f32 	%f267, %f255, %f258, %f243;
	fma.rn.f32 	%f268, %f256, %f258, %f244;
	fma.rn.f32 	%f269, %f253, %f259, %f245;
	fma.rn.f32 	%f270, %f254, %f259, %f246;
	fma.rn.f32 	%f271, %f255, %f259, %f247;
	fma.rn.f32 	%f272, %f256, %f259, %f248;
	fma.rn.f32 	%f273, %f253, %f260, %f249;
	fma.rn.f32 	%f274, %f254, %f260, %f250;
	fma.rn.f32 	%f275, %f255, %f260, %f251;
	fma.rn.f32 	%f276, %f256, %f260, %f252;
	ld.shared.v4.f32 	{%f277, %f278, %f279, %f280}, [%r29+2304];
	ld.shared.v4.f32 	{%f281, %f282, %f283, %f284}, [%r32+2304];
	fma.rn.f32 	%f285, %f277, %f281, %f261;
	fma.rn.f32 	%f286, %f278, %f281, %f262;
	fma.rn.f32 	%f287, %f279, %f281, %f263;
	fma.rn.f32 	%f288, %f280, %f281, %f264;
	fma.rn.f32 	%f289, %f277, %f282, %f265;
	fma.rn.f32 	%f290, %f278, %f282, %f266;
	fma.rn.f32 	%f291, %f279, %f282, %f267;
	fma.rn.f32 	%f292, %f280, %f282, %f268;
	fma.rn.f32 	%f293, %f277, %f283, %f269;
	fma.rn.f32 	%f294, %f278, %f283, %f270;
	fma.rn.f32 	%f295, %f279, %f283, %f271;
	fma.rn.f32 	%f296, %f280, %f283, %f272;
	fma.rn.f32 	%f297, %f277, %f284, %f273;
	fma.rn.f32 	%f298, %f278, %f284, %f274;
	fma.rn.f32 	%f299, %f279, %f284, %f275;
	fma.rn.f32 	%f300, %f280, %f284, %f276;
	ld.shared.v4.f32 	{%f301, %f302, %f303, %f304}, [%r29+2560];
	ld.shared.v4.f32 	{%f305, %f306, %f307, %f308}, [%r32+2560];
	fma.rn.f32 	%f309, %f301, %f305, %f285;
	fma.rn.f32 	%f310, %f302, %f305, %f286;
	fma.rn.f32 	%f311, %f303, %f305, %f287;
	fma.rn.f32 	%f312, %f304, %f305, %f288;
	fma.rn.f32 	%f313, %f301, %f306, %f289;
	fma.rn.f32 	%f314, %f302, %f306, %f290;
	fma.rn.f32 	%f315, %f303, %f306, %f291;
	fma.rn.f32 	%f316, %f304, %f306, %f292;
	fma.rn.f32 	%f317, %f301, %f307, %f293;
	fma.rn.f32 	%f318, %f302, %f307, %f294;
	fma.rn.f32 	%f319, %f303, %f307, %f295;
	fma.rn.f32 	%f320, %f304, %f307, %f296;
	fma.rn.f32 	%f321, %f301, %f308, %f297;
	fma.rn.f32 	%f322, %f302, %f308, %f298;
	fma.rn.f32 	%f323, %f303, %f308, %f299;
	fma.rn.f32 	%f324, %f304, %f308, %f300;
	ld.shared.v4.f32 	{%f325, %f326, %f327, %f328}, [%r29+2816];
	ld.shared.v4.f32 	{%f329, %f330, %f331, %f332}, [%r32+2816];
	fma.rn.f32 	%f333, %f325, %f329, %f309;
	fma.rn.f32 	%f334, %f326, %f329, %f310;
	fma.rn.f32 	%f335, %f327, %f329, %f311;
	fma.rn.f32 	%f336, %f328, %f329, %f312;
	fma.rn.f32 	%f337, %f325, %f330, %f313;
	fma.rn.f32 	%f338, %f326, %f330, %f314;
	fma.rn.f32 	%f339, %f327, %f330, %f315;
	fma.rn.f32 	%f340, %f328, %f330, %f316;
	fma.rn.f32 	%f341, %f325, %f331, %f317;
	fma.rn.f32 	%f342, %f326, %f331, %f318;
	fma.rn.f32 	%f343, %f327, %f331, %f319;
	fma.rn.f32 	%f344, %f328, %f331, %f320;
	fma.rn.f32 	%f345, %f325, %f332, %f321;
	fma.rn.f32 	%f346, %f326, %f332, %f322;
	fma.rn.f32 	%f347, %f327, %f332, %f323;
	fma.rn.f32 	%f348, %f328, %f332, %f324;
	ld.shared.v4.f32 	{%f349, %f350, %f351, %f352}, [%r29+3072];
	ld.shared.v4.f32 	{%f353, %f354, %f355, %f356}, [%r32+3072];
	fma.rn.f32 	%f357, %f349, %f353, %f333;
	fma.rn.f32 	%f358, %f350, %f353, %f334;
	fma.rn.f32 	%f359, %f351, %f353, %f335;
	fma.rn.f32 	%f360, %f352, %f353, %f336;
	fma.rn.f32 	%f361, %f349, %f354, %f337;
	fma.rn.f32 	%f362, %f350, %f354, %f338;
	fma.rn.f32 	%f363, %f351, %f354, %f339;
	fma.rn.f32 	%f364, %f352, %f354, %f340;
	fma.rn.f32 	%f365, %f349, %f355, %f341;
	fma.rn.f32 	%f366, %f350, %f355, %f342;
	fma.rn.f32 	%f367, %f351, %f355, %f343;
	fma.rn.f32 	%f368, %f352, %f355, %f344;
	fma.rn.f32 	%f369, %f349, %f356, %f345;
	fma.rn.f32 	%f370, %f350, %f356, %f346;
	fma.rn.f32 	%f371, %f351, %f356, %f347;
	fma.rn.f32 	%f372, %f352, %f356, %f348;
	ld.shared.v4.f32 	{%f373, %f374, %f375, %f376}, [%r29+3328];
	ld.shared.v4.f32 	{%f377, %f378, %f379, %f380}, [%r32+3328];
	fma.rn.f32 	%f381, %f373, %f377, %f357;
	fma.rn.f32 	%f382, %f374, %f377, %f358;
	fma.rn.f32 	%f383, %f375, %f377, %f359;
	fma.rn.f32 	%f384, %f376, %f377, %f360;
	fma.rn.f32 	%f385, %f373, %f378, %f361;
	fma.rn.f32 	%f386, %f374, %f378, %f362;
	fma.rn.f32 	%f387, %f375, %f378, %f363;
	fma.rn.f32 	%f388, %f376, %f378, %f364;
	fma.rn.f32 	%f389, %f373, %f379, %f365;
	fma.rn.f32 	%f390, %f374, %f379, %f366;
	fma.rn.f32 	%f391, %f375, %f379, %f367;
	fma.rn.f32 	%f392, %f376, %f379, %f368;
	fma.rn.f32 	%f393, %f373, %f380, %f369;
	fma.rn.f32 	%f394, %f374, %f380, %f370;
	fma.rn.f32 	%f395, %f375, %f380, %f371;
	fma.rn.f32 	%f396, %f376, %f380, %f372;
	ld.shared.v4.f32 	{%f397, %f398, %f399, %f400}, [%r29+3584];
	ld.shared.v4.f32 	{%f401, %f402, %f403, %f404}, [%r32+3584];
	fma.rn.f32 	%f405, %f397, %f401, %f381;
	fma.rn.f32 	%f406, %f398, %f401, %f382;
	fma.rn.f32 	%f407, %f399, %f401, %f383;
	fma.rn.f32 	%f408, %f400, %f401, %f384;
	fma.rn.f32 	%f409, %f397, %f402, %f385;
	fma.rn.f32 	%f410, %f398, %f402, %f386;
	fma.rn.f32 	%f411, %f399, %f402, %f387;
	fma.rn.f32 	%f412, %f400, %f402, %f388;
	fma.rn.f32 	%f413, %f397, %f403, %f389;
	fma.rn.f32 	%f414, %f398, %f403, %f390;
	fma.rn.f32 	%f415, %f399, %f403, %f391;
	fma.rn.f32 	%f416, %f400, %f403, %f392;
	fma.rn.f32 	%f417, %f397, %f404, %f393;
	fma.rn.f32 	%f418, %f398, %f404, %f394;
	fma.rn.f32 	%f419, %f399, %f404, %f395;
	fma.rn.f32 	%f420, %f400, %f404, %f396;
	ld.shared.v4.f32 	{%f421, %f422, %f423, %f424}, [%r29+3840];
	ld.shared.v4.f32 	{%f425, %f426, %f427, %f428}, [%r32+3840];
	fma.rn.f32 	%f495, %f421, %f425, %f405;
	fma.rn.f32 	%f496, %f422, %f425, %f406;
	fma.rn.f32 	%f497, %f423, %f425, %f407;
	fma.rn.f32 	%f498, %f424, %f425, %f408;
	fma.rn.f32 	%f499, %f421, %f426, %f409;
	fma.rn.f32 	%f500, %f422, %f426, %f410;
	fma.rn.f32 	%f501, %f423, %f426, %f411;
	fma.rn.f32 	%f502, %f424, %f426, %f412;
	fma.rn.f32 	%f503, %f421, %f427, %f413;
	fma.rn.f32 	%f504, %f422, %f427, %f414;
	fma.rn.f32 	%f505, %f423, %f427, %f415;
	fma.rn.f32 	%f506, %f424, %f427, %f416;
	fma.rn.f32 	%f507, %f421, %f428, %f417;
	fma.rn.f32 	%f508, %f422, %f428, %f418;
	fma.rn.f32 	%f509, %f423, %f428, %f419;
	fma.rn.f32 	%f510, %f424, %f428, %f420;
	bar.sync 	0;
	add.s32 	%r42, %r42, 16;
	add.s64 	%rd31, %rd31, 64;
	shl.b32 	%r33, %r10, 4;
	mul.wide.s32 	%rd18, %r33, 4;
	add.s64 	%rd30, %rd30, %rd18;
	setp.lt.s32 	%p2, %r42, %r11;
	@%p2 bra 	$L__BB3_2;
$L__BB3_3:
	ld.param.u64 	%rd29, [_Z10mysgemm_v7iiifPfS_fS__param_7];
	ld.param.f32 	%f478, [_Z10mysgemm_v7iiifPfS_fS__param_6];
	ld.param.f32 	%f477, [_Z10mysgemm_v7iiifPfS_fS__param_3];
	mad.lo.s32 	%r34, %r10, %r6, %r5;
	cvt.s64.s32 	%rd19, %r34;
	cvta.to.global.u64 	%rd20, %rd29;
	mov.u32 	%r35, %tid.x;
	shr.u32 	%r36, %r35, 4;
	mul.lo.s32 	%r37, %r36, %r10;
	shl.b32 	%r38, %r37, 2;
	shl.b32 	%r39, %r35, 2;
	and.b32  	%r40, %r39, 60;
	add.s32 	%r41, %r38, %r40;
	cvt.s64.s32 	%rd21, %r41;
	add.s64 	%rd22, %rd19, %rd21;
	shl.b64 	%rd23, %rd22, 2;
	add.s64 	%rd24, %rd20, %rd23;
	ld.global.v4.f32 	{%f429, %f430, %f431, %f432}, [%rd24];
	mul.wide.s32 	%rd25, %r10, 4;
	add.s64 	%rd26, %rd24, %rd25;
	ld.global.v4.f32 	{%f433, %f434, %f435, %f436}, [%rd26];
	add.s64 	%rd27, %rd26, %rd25;
	ld.global.v4.f32 	{%f437, %f438, %f439, %f440}, [%rd27];
	add.s64 	%rd28, %rd27, %rd25;
	ld.global.v4.f32 	{%f441, %f442, %f443, %f444}, [%rd28];
	mul.f32 	%f445, %f478, %f429;
	fma.rn.f32 	%f446, %f477, %f495, %f445;
	mul.f32 	%f447, %f478, %f430;
	fma.rn.f32 	%f448, %f477, %f496, %f447;
	mul.f32 	%f449, %f478, %f431;
	fma.rn.f32 	%f450, %f477, %f497, %f449;
	mul.f32 	%f451, %f478, %f432;
	fma.rn.f32 	%f452, %f477, %f498, %f451;
	mul.f32 	%f453, %f478, %f433;
	fma.rn.f32 	%f454, %f477, %f499, %f453;
	mul.f32 	%f455, %f478, %f434;
	fma.rn.f32 	%f456, %f477, %f500, %f455;
	mul.f32 	%f457, %f478, %f435;
	fma.rn.f32 	%f458, %f477, %f501, %f457;
	mul.f32 	%f459, %f478, %f436;
	fma.rn.f32 	%f460, %f477, %f502, %f459;
	mul.f32 	%f461, %f478, %f437;
	fma.rn.f32 	%f462, %f477, %f503, %f461;
	mul.f32 	%f463, %f478, %f438;
	fma.rn.f32 	%f464, %f477, %f504, %f463;
	mul.f32 	%f465, %f478, %f439;
	fma.rn.f32 	%f466, %f477, %f505, %f465;
	mul.f32 	%f467, %f478, %f440;
	fma.rn.f32 	%f468, %f477, %f506, %f467;
	mul.f32 	%f469, %f478, %f441;
	fma.rn.f32 	%f470, %f477, %f507, %f469;
	mul.f32 	%f471, %f478, %f442;
	fma.rn.f32 	%f472, %f477, %f508, %f471;
	mul.f32 	%f473, %f478, %f443;
	fma.rn.f32 	%f474, %f477, %f509, %f473;
	mul.f32 	%f475, %f478, %f444;
	fma.rn.f32 	%f476, %f477, %f510, %f475;
	st.global.v4.f32 	[%rd24], {%f446, %f448, %f450, %f452};
	st.global.v4.f32 	[%rd26], {%f454, %f456, %f458, %f460};
	st.global.v4.f32 	[%rd27], {%f462, %f464, %f466, %f468};
	st.global.v4.f32 	[%rd28], {%f470, %f472, %f474, %f476};
	ret;

}


// ===== COMPILED SASS (sm_100) =====

	.target	sm_100

	.elftype	@"ET_EXEC"


//--------------------- .note.nv.tkinfo           --------------------------
	.section	.note.nv.tkinfo,"",@"SHT_NOTE"
	.sectionflags	@"SHF_NOTE_NV_TKINFO"
	.tkinfo
        /*0018*/ 	.word	0x00000002
        /*0030*/ 	.string	""
        /*0030*/ 	.string	"ptxas"
        /*0030*/ 	.string	"Cuda compilation tools, release 13.0, V13.0.88"
        /*0030*/ 	.string	"Build cuda_13.0.r13.0/compiler.36424714_0"
        /*0030*/ 	.string	"-arch sm_100 -m 64 "



//--------------------- .note.nv.cuinfo           --------------------------
	.section	.note.nv.cuinfo,"",@"SHT_NOTE"
	.sectionflags	@"SHF_NOTE_NV_CUINFO"
        /*0018*/ 	.short	0x0002
        /*001a*/ 	.short	0x0064
        /*001c*/ 	.short	0x0082
	.zero		2


//--------------------- .nv.info                  --------------------------
	.section	.nv.info,"",@"SHT_CUDA_INFO"
	.align	4


	//----- nvinfo : EIATTR_REGCOUNT
	.align		4
        /*0000*/ 	.byte	0x04, 0x2f
        /*0002*/ 	.short	(.L_1 - .L_0)
	.align		4
.L_0:
        /*0004*/ 	.word	index@(_Z10mysgemm_v2iiifPfS_fS_)
        /*0008*/ 	.word	0x00000020


	//----- nvinfo : EIATTR_FRAME_SIZE
	.align		4
.L_1:
        /*000c*/ 	.byte	0x04, 0x11
        /*000e*/ 	.short	(.L_3 - .L_2)
	.align		4
.L_2:
        /*0010*/ 	.word	index@(_Z10mysgemm_v2iiifPfS_fS_)
        /*0014*/ 	.word	0x00000000


	//----- nvinfo : EIATTR_REGCOUNT
	.align		4
.L_3:
        /*0018*/ 	.byte	0x04, 0x2f
        /*001a*/ 	.short	(.L_5 - .L_4)
	.align		4
.L_4:
        /*001c*/ 	.word	index@(_Z10mysgemm_v4iiifPfS_fS_)
        /*0020*/ 	.word	0x0000001e


	//----- nvinfo : EIATTR_FRAME_SIZE
	.align		4
.L_5:
        /*0024*/ 	.byte	0x04, 0x11
        /*0026*/ 	.short	(.L_7 - .L_6)
	.align		4
.L_6:
        /*0028*/ 	.word	index@(_Z10mysgemm_v4iiifPfS_fS_)
        /*002c*/ 	.word	0x00000000


	//----- nvinfo : EIATTR_REGCOUNT
	.align		4
.L_7:
        /*0030*/ 	.byte	0x04, 0x2f
        /*0032*/ 	.short	(.L_9 - .L_8)
	.align		4
.L_8:
        /*0034*/ 	.word	index@(_Z10mysgemm_v5iiifPfS_fS_)
        /*0038*/ 	.word	0x00000028


	//----- nvinfo : EIATTR_FRAME_SIZE
	.align		4
.L_9:
        /*003c*/ 	.byte	0x04, 0x11
        /*003e*/ 	.short	(.L_11 - .L_10)
	.align		4
.L_10:
        /*0040*/ 	.word	index@(_Z10mysgemm_v5iiifPfS_fS_)
        /*0044*/ 	.word	0x00000000


	//----- nvinfo : EIATTR_REGCOUNT
	.align		4
.L_11:
        /*0048*/ 	.byte	0x04, 0x2f
        /*004a*/ 	.short	(.L_13 - .L_12)
	.align		4
.L_12:
        /*004c*/ 	.word	index@(_Z10mysgemm_v7iiifPfS_fS_)
        /*0050*/ 	.word	0x0000003e


	//----- nvinfo : EIATTR_FRAME_SIZE
	.align		4
.L_13:
        /*0054*/ 	.byte	0x04, 0x11
        /*0056*/ 	.short	(.L_15 - .L_14)
	.align		4
.L_14:
        /*0058*/ 	.word	index@(_Z10mysgemm_v7iiifPfS_fS_)
        /*005c*/ 	.word	0x00000000


	//----- nvinfo : EIATTR_MIN_STACK_SIZE
	.align		4
.L_15:
        /*0060*/ 	.byte	0x04, 0x12
        /*0062*/ 	.short	(.L_17 - .L_16)
	.align		4
.L_16:
        /*0064*/ 	.word	index@(_Z10mysgemm_v7iiifPfS_fS_)
        /*0068*/ 	.word	0x00000000


	//----- nvinfo : EIATTR_MIN_STACK_SIZE
	.align		4
.L_17:
        /*006c*/ 	.byte	0x04, 0x12
        /*006e*/ 	.short	(.L_19 - .L_18)
	.align		4
.L_18:
        /*0070*/ 	.word	index@(_Z10mysgemm_v5iiifPfS_fS_)
        /*0074*/ 	.word	0x00000000


	//----- nvinfo : EIATTR_MIN_STACK_SIZE
	.align		4
.L_19:
        /*0078*/ 	.byte	0x04, 0x12
        /*007a*/ 	.short	(.L_21 - .L_20)
	.align		4
.L_20:
        /*007c*/ 	.word	index@(_Z10mysgemm_v4iiifPfS_fS_)
        /*0080*/ 	.word	0x00000000


	//----- nvinfo : EIATTR_MIN_STACK_SIZE
	.align		4
.L_21:
        /*0084*/ 	.byte	0x04, 0x12
        /*0086*/ 	.short	(.L_23 - .L_22)
	.align		4
.L_22:
        /*0088*/ 	.word	index@(_Z10mysgemm_v2iiifPfS_fS_)
        /*008c*/ 	.word	0x00000000
.L_23:


//--------------------- .nv.compat                --------------------------
	.section	.nv.compat,"",@"SHT_CUDA_COMPAT_INFO"
	.align	4
        /*0000*/ 	.byte	0x02, 0x09, 0x00, 0x00, 0x02, 0x02, 0x01, 0x00, 0x02, 0x05, 0x05, 0x00, 0x03, 0x07, 0x01, 0x01
        /*0010*/ 	.byte	0x02, 0x03, 0x00, 0x00, 0x02, 0x06, 0x01, 0x00, 0x04, 0x0b, 0x08, 0x00, 0x09, 0x00, 0x00, 0x00
        /*0020*/ 	.byte	0x00, 0x00, 0x00, 0x00


//--------------------- .nv.info._Z10mysgemm_v7iiifPfS_fS_ --------------------------
	.section	.nv.info._Z10mysgemm_v7iiifPfS_fS_,"",@"SHT_CUDA_INFO"
	.sectionflags	@""
	.align	4


	//----- nvinfo : EIATTR_CUDA_API_VERSION
	.align		4
        /*0000*/ 	.byte	0x04, 0x37
        /*0002*/ 	.short	(.L_25 - .L_24)
.L_24:
        /*0004*/ 	.word	0x00000082


	//----- nvinfo : EIATTR_KPARAM_INFO
	.align		4
.L_25:
        /*0008*/ 	.byte	0x04, 0x17
        /*000a*/ 	.short	(.L_27 - .L_26)
.L_26:
        /*000c*/ 	.word	0x00000000
        /*0010*/ 	.short	0x0007
        /*0012*/ 	.short	0x0028
        /*0014*/ 	.byte	0x00, 0xf5, 0x21, 0x00


	//----- nvinfo : EIATTR_KPARAM_INFO
	.align		4
.L_27:
        /*0018*/ 	.byte	0x04, 0x17
        /*001a*/ 	.short	(.L_29 - .L_28)
.L_28:
        /*001c*/ 	.word	0x00000000
        /*0020*/ 	.short	0x0006
        /*0022*/ 	.short	0x0020
        /*0024*/ 	.byte	0x00, 0xf0, 0x11, 0x00


	//----- nvinfo : EIATTR_KPARAM_INFO
	.align		4
.L_29:
        /*0028*/ 	.byte	0x04, 0x17
        /*002a*/ 	.short	(.L_31 - .L_30)
.L_30:
        /*002c*/ 	.word	0x00000000
        /*0030*/ 	.short	0x0005
        /*0032*/ 	.short	0x0018
        /*0034*/ 	.byte	0x00, 0xf5, 0x21, 0x00


	//----- nvinfo : EIATTR_KPARAM_INFO
	.align		4
.L_31:
        /*0038*/ 	.byte	0x04, 0x17
        /*003a*/ 	.short	(.L_33 - .L_32)
.L_32:
        /*003c*/ 	.word	0x00000000
        /*0040*/ 	.short	0x0004
        /*0042*/ 	.short	0x0010
        /*0044*/ 	.byte	0x00, 0xf5, 0x21, 0x00


	//----- nvinfo : EIATTR_KPARAM_INFO
	.align		4
.L_33:
        /*0048*/ 	.byte	0x04, 0x17
        /*004a*/ 	.short	(.L_35 - .L_34)
.L_34:
        /*004c*/ 	.word	0x00000000
        /*0050*/ 	.short	0x0003
        /*0052*/ 	.short	0x000c
        /*0054*/ 	.byte	0x00, 0xf0, 0x11, 0x00


	//----- nvinfo : EIATTR_KPARAM_INFO
	.align		4
.L_35:
        /*0058*/ 	.byte	0x04, 0x17
        /*005a*/ 	.short	(.L_37 - .L_36)
.L_36:
        /*005c*/ 	.word	0x00000000
        /*0060*/ 	.short	0x0002
        /*0062*/ 	.short	0x0008
        /*0064*/ 	.byte	0x00, 0xf0, 0x11, 0x00


	//----- nvinfo : EIATTR_KPARAM_INFO
	.align		4
.L_37:
        /*0068*/ 	.byte	0x04, 0x17
        /*006a*/ 	.short	(.L_39 - .L_38)
.L_38:
        /*006c*/ 	.word	0x00000000
        /*0070*/ 	.short	0x0001
        /*0072*/ 	.short	0x0004
        /*0074*/ 	.byte	0x00, 0xf0, 0x11, 0x00


	//----- nvinfo : EIATTR_KPARAM_INFO
	.align		4
.L_39:
        /*0078*/ 	.byte	0x04, 0x17
        /*007a*/ 	.short	(.L_41 - .L_40)
.L_40:
        /*007c*/ 	.word	0x00000000
        /*0080*/ 	.short	0x0000
        /*0082*/ 	.short	0x0000
        /*0084*/ 	.byte	0x00, 0xf0, 0x11, 0x00


	//----- nvinfo : EIATTR_SPARSE_MMA_MASK
	.align		4
.L_41:
        /*0088*/ 	.byte	0x03, 0x50
        /*008a*/ 	.short	0x0000


	//----- nvinfo : EIATTR_MAXREG_COUNT
	.align		4
        /*008c*/ 	.byte	0x03, 0x1b
        /*008e*/ 	.short	0x00ff


	//----- nvinfo : EIATTR_NUM_BARRIERS
	.align		4
        /*0090*/ 	.byte	0x02, 0x4c
        /*0092*/ 	.byte	0x01
	.zero		1


	//----- nvinfo : EIATTR_MERCURY_ISA_VERSION
	.align		4
        /*0094*/ 	.byte	0x03, 0x5f
        /*0096*/ 	.short	0x0101


	//----- nvinfo : EIATTR_VRC_CTA_INIT_COUNT
	.align		4
        /*0098*/ 	.byte	0x02, 0x4a
	.zero		1
	.zero		1


	//----- nvinfo : EIATTR_EXIT_INSTR_OFFSETS
	.align		4
        /*009c*/ 	.byte	0x04, 0x1c
        /*009e*/ 	.short	(.L_43 - .L_42)


	//   ....[0]....
.L_42:
        /*00a0*/ 	.word	0x00001a00


	//----- nvinfo : EIATTR_MAX_THREADS
	.align		4
.L_43:
        /*00a4*/ 	.byte	0x04, 0x05
        /*00a6*/ 	.short	(.L_45 - .L_44)
.L_44:
        /*00a8*/ 	.word	0x00000100
        /*00ac*/ 	.word	0x00000001
        /*00b0*/ 	.word	0x00000001


	//----- nvinfo : EIATTR_CBANK_PARAM_SIZE
	.align		4
.L_45:
        /*00b4*/ 	.byte	0x03, 0x19
        /*00b6*/ 	.short	0x0030


	//----- nvinfo : EIATTR_PARAM_CBANK
	.align		4
        /*00b8*/ 	.byte	0x04, 0x0a
        /*00ba*/ 	.short	(.L_47 - .L_46)
	.align		4
.L_46:
        /*00bc*/ 	.word	index@(.nv.constant0._Z10mysgemm_v7iiifPfS_fS_)
        /*00c0*/ 	.short	0x0380
        /*00c2*/ 	.short	0x0030


	//----- nvinfo : EIATTR_SW_WAR
	.align		4
.L_47:
        /*00c4*/ 	.byte	0x04, 0x36
        /*00c6*/ 	.short	(.L_49 - .L_48)
.L_48:
        /*00c8*/ 	.word	0x00000008
.L_49:


//--------------------- .nv.info._Z10mysgemm_v5iiifPfS_fS_ --------------------------
	.section	.nv.info._Z10mysgemm_v5iiifPfS_fS_,"",@"SHT_CUDA_INFO"
	.sectionflags	@""
	.align	4


	//----- nvinfo : EIATTR_CUDA_API_VERSION
	.align		4
        /*0000*/ 	.byte	0x04, 0x37
        /*0002*/ 	.short	(.L_51 - .L_50)
.L_50:
        /*0004*/ 	.word	0x00000082


	//----- nvinfo : EIATTR_KPARAM_INFO
	.align		4
.L_51:
        /*0008*/ 	.byte	0x04, 0x17
        /*000a*/ 	.short	(.L_53 - .L_52)
.L_52:
        /*000c*/ 	.word	0x00000000
        /*0010*/ 	.short	0x0007
        /*0012*/ 	.short	0x0028
        /*0014*/ 	.byte	0x00, 0xf5, 0x21, 0x00


	//----- nvinfo : EIATTR_KPARAM_INFO
	.align		4
.L_53:
        /*0018*/ 	.byte	0x04, 0x17
        /*001a*/ 	.short	(.L_55 - .L_54)
.L_54:
        /*001c*/ 	.word	0x00000000
        /*0020*/ 	.short	0x0006
        /*0022*/ 	.short	0x0020
        /*0024*/ 	.byte	0x00, 0xf0, 0x11, 0x00


	//----- nvinfo : EIATTR_KPARAM_INFO
	.align		4
.L_55:
        /*0028*/ 	.byte	0x04, 0x17
        /*002a*/ 	.short	(.L_57 - .L_56)
.L_56:
        /*002c*/ 	.word	0x00000000
        /*0030*/ 	.short	0x0005
        /*0032*/ 	.short	0x0018
        /*0034*/ 	.byte	0x00, 0xf5, 0x21, 0x00


	//----- nvinfo : EIATTR_KPARAM_INFO
	.align		4
.L_57:
        /*0038*/ 	.byte	0x04, 0x17
        /*003a*/ 	.short	(.L_59 - .L_58)
.L_58:
        /*003c*/ 	.word	0x00000000
        /*0040*/ 	.short	0x0004
        /*0042*/ 	.short	0x0010
        /*0044*/ 	.byte	0x00, 0xf5, 0x21, 0x00


	//----- nvinfo : EIATTR_KPARAM_INFO
	.align		4
.L_59:
        /*0048*/ 	.byte	0x04, 0x17
        /*004a*/ 	.short	(.L_61 - .L_60)
.L_60:
        /*004c*/ 	.word	0x00000000
        /*0050*/ 	.short	0x0003
        /*0052*/ 	.short	0x000c
        /*0054*/ 	.byte	0x00, 0xf0, 0x11, 0x00


	//----- nvinfo : EIATTR_KPARAM_INFO
	.align		4
.L_61:
        /*0058*/ 	.byte	0x04, 0x17
        /*005a*/ 	.short	(.L_63 - .L_62)
.L_62:
        /*005c*/ 	.word	0x00000000
        /*0060*/ 	.short	0x0002
        /*0062*/ 	.short	0x0008
        /*0064*/ 	.byte	0x00, 0xf0, 0x11, 0x00


	//----- nvinfo : EIATTR_KPARAM_INFO
	.align		4
.L_63:
        /*0068*/ 	.byte	0x04, 0x17
        /*006a*/ 	.short	(.L_65 - .L_64)
.L_64:
        /*006c*/ 	.word	0x00000000
        /*0070*/ 	.short	0x0001
        /*0072*/ 	.short	0x0004
        /*0074*/ 	.byte	0x00, 0xf0, 0x11, 0x00


	//----- nvinfo : EIATTR_KPARAM_INFO
	.align		4
.L_65:
        /*0078*/ 	.byte	0x04, 0x17
        /*007a*/ 	.short	(.L_67 - .L_66)
.L_66:
        /*007c*/ 	.word	0x00000000
        /*0080*/ 	.short	0x0000
        /*0082*/ 	.short	0x0000
        /*0084*/ 	.byte	0x00, 0xf0, 0x11, 0x00


	//----- nvinfo : EIATTR_SPARSE_MMA_MASK
	.align		4
.L_67:
        /*0088*/ 	.byte	0x03, 0x50
        /*008a*/ 	.short	0x0000


	//----- nvinfo : EIATTR_MAXREG_COUNT
	.align		4
        /*008c*/ 	.byte	0x03, 0x1b
        /*008e*/ 	.short	0x00ff


	//----- nvinfo : EIATTR_NUM_BARRIERS
	.align		4
        /*0090*/ 	.byte	0x02, 0x4c
        /*0092*/ 	.byte	0x01
	.zero		1


	//----- nvinfo : EIATTR_MERCURY_ISA_VERSION
	.align		4
        /*0094*/ 	.byte	0x03, 0x5f
        /*0096*/ 	.short	0x0101


	//----- nvinfo : EIATTR_VRC_CTA_INIT_COUNT
	.align		4
        /*0098*/ 	.byte	0x02, 0x4a
	.zero		1
	.zero		1


	//----- nvinfo : EIATTR_EXIT_INSTR_OFFSETS
	.align		4
        /*009c*/ 	.byte	0x04, 0x1c
        /*009e*/ 	.short	(.L_69 - .L_68)


	//   ....[0]....
.L_68:
        /*00a0*/ 	.word	0x00001240


	//----- nvinfo : EIATTR_MAX_THREADS
	.align		4
.L_69:
        /*00a4*/ 	.byte	0x04, 0x05
        /*00a6*/ 	.short	(.L_71 - .L_70)
.L_70:
        /*00a8*/ 	.word	0x00000100
        /*00ac*/ 	.word	0x00000001
        /*00b0*/ 	.word	0x00000001


	//----- nvinfo : EIATTR_CBANK_PARAM_SIZE
	.align		4
.L_71:
        /*00b4*/ 	.byte	0x03, 0x19
        /*00b6*/ 	.short	0x0030


	//----- nvinfo : EIATTR_PARAM_CBANK
	.align		4
        /*00b8*/ 	.byte	0x04, 0x0a
        /*00ba*/ 	.short	(.L_73 - .L_72)
	.align		4
.L_72:
        /*00bc*/ 	.word	index@(.nv.constant0._Z10mysgemm_v5iiifPfS_fS_)
        /*00c0*/ 	.short	0x0380
        /*00c2*/ 	.short	0x0030


	//----- nvinfo : EIATTR_SW_WAR
	.align		4
.L_73:
        /*00c4*/ 	.byte	0x04, 0x36
        /*00c6*/ 	.short	(.L_75 - .L_74)
.L_74:
        /*00c8*/ 	.word	0x00000008
.L_75:


//--------------------- .nv.info._Z10mysgemm_v4iiifPfS_fS_ --------------------------
	.section	.nv.info._Z10mysgemm_v4iiifPfS_fS_,"",@"SHT_CUDA_INFO"
	.sectionflags	@""
	.align	4


	//----- nvinfo : EIATTR_CUDA_API_VERSION
	.align		4
        /*0000*/ 	.byte	0x04, 0x37
        /*0002*/ 	.short	(.L_77 - .L_76)
.L_76:
        /*0004*/ 	.word	0x00000082


	//----- nvinfo : EIATTR_KPARAM_INFO
	.align		4
.L_77:
        /*0008*/ 	.byte	0x04, 0x17
        /*000a*/ 	.short	(.L_79 - .L_78)
.L_78:
        /*000c*/ 	.word	0x00000000
        /*0010*/ 	.short	0x0007
        /*0012*/ 	.short	0x0028
        /*0014*/ 	.byte	0x00, 0xf5, 0x21, 0x00


	//----- nvinfo : EIATTR_KPARAM_INFO
	.align		4
.L_79:
        /*0018*/ 	.byte	0x04, 0x17
        /*001a*/ 	.short	(.L_81 - .L_80)
.L_80:
        /*001c*/ 	.word	0x00000000
        /*0020*/ 	.short	0x0006
        /*0022*/ 	.short	0x0020
        /*0024*/ 	.byte	0x00, 0xf0, 0x11, 0x00


	//----- nvinfo : EIATTR_KPARAM_INFO
	.align		4
.L_81:
        /*0028*/ 	.byte	0x04, 0x17
        /*002a*/ 	.short	(.L_83 - .L_82)
.L_82:
        /*002c*/ 	.word	0x00000000
        /*0030*/ 	.short	0x0005
        /*0032*/ 	.short	0x0018
        /*0034*/ 	.byte	0x00, 0xf5, 0x21, 0x00


	//----- nvinfo : EIATTR_KPARAM_INFO
	.align		4
.L_83:
        /*0038*/ 	.byte	0x04, 0x17
        /*003a*/ 	.short	(.L_85 - .L_84)
.L_84:
        /*003c*/ 	.word	0x00000000
        /*0040*/ 	.short	0x0004
        /*0042*/ 	.short	0x0010
        /*0044*/ 	.byte	0x00, 0xf5, 0x21, 0x00


	//----- nvinfo : EIATTR_KPARAM_INFO
	.align		4
.L_85:
        /*0048*/ 	.byte	0x04, 0x17
        /*004a*/ 	.short	(.L_87 - .L_86)
.L_86:
        /*004c*/ 	.word	0x00000000
        /*0050*/ 	.short	0x0003
        /*0052*/ 	.short	0x000c
        /*0054*/ 	.byte	0x00, 0xf0, 0x11, 0x00


	//----- nvinfo : EIATTR_KPARAM_INFO
	.align		4
.L_87:
        /*0058*/ 	.byte	0x04, 0x17
        /*005a*/ 	.short	(.L_89 - .L_88)
.L_88:
        /*005c*/ 	.word	0x00000000
        /*0060*/ 	.short	0x0002
        /*0062*/ 	.short	0x0008
        /*0064*/ 	.byte	0x00, 0xf0, 0x11, 0x00


	//----- nvinfo : EIATTR_KPARAM_INFO
	.align		4
.L_89:
        /*0068*/ 	.byte	0x04, 0x17
        /*006a*/ 	.short	(.L_91 - .L_90)
.L_90:
        /*006c*/ 	.word	0x00000000
        /*0070*/ 	.short	0x0001
        /*0072*/ 	.short	0x0004
        /*0074*/ 	.byte	0x00, 0xf0, 0x11, 0x00


	//----- nvinfo : EIATTR_KPARAM_INFO
	.align		4
.L_91:
        /*0078*/ 	.byte	0x04, 0x17
        /*007a*/ 	.short	(.L_93 - .L_92)
.L_92:
        /*007c*/ 	.word	0x00000000
        /*0080*/ 	.short	0x0000
        /*0082*/ 	.short	0x0000
        /*0084*/ 	.byte	0x00, 0xf0, 0x11, 0x00


	//----- nvinfo : EIATTR_SPARSE_MMA_MASK
	.align		4
.L_93:
        /*0088*/ 	.byte	0x03, 0x50
        /*008a*/ 	.short	0x0000


	//----- nvinfo : EIATTR_MAXREG_COUNT
	.align		4
        /*008c*/ 	.byte	0x03, 0x1b
        /*008e*/ 	.short	0x0040


	//----- nvinfo : EIATTR_NUM_BARRIERS
	.align		4
        /*0090*/ 	.byte	0x02, 0x4c
        /*0092*/ 	.byte	0x01
	.zero		1


	//----- nvinfo : EIATTR_MERCURY_ISA_VERSION
	.align		4
        /*0094*/ 	.byte	0x03, 0x5f
        /*0096*/ 	.short	0x0101


	//----- nvinfo : EIATTR_VRC_CTA_INIT_COUNT
	.align		4
        /*0098*/ 	.byte	0x02, 0x4a
	.zero		1
	.zero		1


	//----- nvinfo : EIATTR_EXIT_INSTR_OFFSETS
	.align		4
        /*009c*/ 	.byte	0x04, 0x1c
        /*009e*/ 	.short	(.L_95 - .L_94)


	//   ....[0]....
.L_94:
        /*00a0*/ 	.word	0x00000a60


	//----- nvinfo : EIATTR_MAX_THREADS
	.align		4
.L_95:
        /*00a4*/ 	.byte	0x04, 0x05
        /*00a6*/ 	.short	(.L_97 - .L_96)
.L_96:
        /*00a8*/ 	.word	0x00000400
        /*00ac*/ 	.word	0x00000001
        /*00b0*/ 	.word	0x00000001


	//----- nvinfo : EIATTR_CBANK_PARAM_SIZE
	.align		4
.L_97:
        /*00b4*/ 	.byte	0x03, 0x19
        /*00b6*/ 	.short	0x0030


	//----- nvinfo : EIATTR_PARAM_CBANK
	.align		4
        /*00b8*/ 	.byte	0x04, 0x0a
        /*00ba*/ 	.short	(.L_99 - .L_98)
	.align		4
.L_98:
        /*00bc*/ 	.word	index@(.nv.constant0._Z10mysgemm_v4iiifPfS_fS_)
        /*00c0*/ 	.short	0x0380
        /*00c2*/ 	.short	0x0030


	//----- nvinfo : EIATTR_SW_WAR
	.align		4
.L_99:
        /*00c4*/ 	.byte	0x04, 0x36
        /*00c6*/ 	.short	(.L_101 - .L_100)
.L_100:
        /*00c8*/ 	.word	0x00000008
.L_101:


//--------------------- .nv.info._Z10mysgemm_v2iiifPfS_fS_ --------------------------
	.section	.nv.info._Z10mysgemm_v2iiifPfS_fS_,"",@"SHT_CUDA_INFO"
	.sectionflags	@""
	.align	4


	//----- nvinfo : EIATTR_CUDA_API_VERSION
	.align		4
        /*0000*/ 	.byte	0x04, 0x37
        /*0002*/ 	.short	(.L_103 - .L_102)
.L_102:
        /*0004*/ 	.word	0x00000082


	//----- nvinfo : EIATTR_KPARAM_INFO
	.align		4
.L_103:
        /*0008*/ 	.byte	0x04, 0x17
        /*000a*/ 	.short	(.L_105 - .L_104)
.L_104:
        /*000c*/ 	.word	0x00000000
        /*0010*/ 	.short	0x0007
        /*0012*/ 	.short	0x0028
        /*0014*/ 	.byte	0x00, 0xf5, 0x21, 0x00


	//----- nvinfo : EIATTR_KPARAM_INFO
	.align		4
.L_105:
        /*0018*/ 	.byte	0x04, 0x17
        /*001a*/ 	.short	(.L_107 - .L_106)
.L_106:
        /*001c*/ 	.word	0x00000000
        /*0020*/ 	.short	0x0006
        /*0022*/ 	.short	0x0020
        /*0024*/ 	.byte	0x00, 0xf0, 0x11, 0x00


	//----- nvinfo : EIATTR_KPARAM_INFO
	.align		4
.L_107:
        /*0028*/ 	.byte	0x04, 0x17
        /*002a*/ 	.short	(.L_109 - .L_108)
.L_108:
        /*002c*/ 	.word	0x00000000
        /*0030*/ 	.short	0x0005
        /*0032*/ 	.short	0x0018
        /*0034*/ 	.byte	0x00, 0xf5, 0x21, 0x00


	//----- nvinfo : EIATTR_KPARAM_INFO
	.align		4
.L_109:
        /*0038*/ 	.byte	0x04, 0x17
        /*003a*/ 	.short	(.L_111 - .L_110)
.L_110:
        /*003c*/ 	.word	0x00000000
        /*0040*/ 	.short	0x0004
        /*0042*/ 	.short	0x0010
        /*0044*/ 	.byte	0x00, 0xf5, 0x21, 0x00


	//----- nvinfo : EIATTR_KPARAM_INFO
	.align		4
.L_111:
        /*0048*/ 	.byte	0x04, 0x17
        /*004a*/ 	.short	(.L_113 - .L_112)
.L_112:
        /*004c*/ 	.word	0x00000000
        /*0050*/ 	.short	0x0003
        /*0052*/ 	.short	0x000c
        /*0054*/ 	.byte	0x00, 0xf0, 0x11, 0x00


	//----- nvinfo : EIATTR_KPARAM_INFO
	.align		4
.L_113:
        /*0058*/ 	.byte	0x04, 0x17
        /*005a*/ 	.short	(.L_115 - .L_114)
.L_114:
        /*005c*/ 	.word	0x00000000
        /*0060*/ 	.short	0x0002
        /*0062*/ 	.short	0x0008
        /*0064*/ 	.byte	0x00, 0xf0, 0x11, 0x00


	//----- nvinfo : EIATTR_KPARAM_INFO
	.align		4
.L_115:
        /*0068*/ 	.byte	0x04, 0x17
        /*006a*/ 	.short	(.L_117 - .L_116)
.L_116:
        /*006c*/ 	.word	0x00000000
        /*0070*/ 	.short	0x0001
        /*0072*/ 	.short	0x0004
        /*0074*/ 	.byte	0x00, 0xf0, 0x11, 0x00


	//----- nvinfo : EIATTR_KPARAM_INFO
	.align		4
.L_117:
        /*0078*/ 	.byte	0x04, 0x17
        /*007a*/ 	.short	(.L_119 - .L_118)
.L_118:
        /*007c*/ 	.word	0x00000000
        /*0080*/ 	.short	0x0000
        /*0082*/ 	.short	0x0000
        /*0084*/ 	.byte	0x00, 0xf0, 0x11, 0x00


	//----- nvinfo : EIATTR_SPARSE_MMA_MASK
	.align		4
.L_119:
        /*0088*/ 	.byte	0x03, 0x50
        /*008a*/ 	.short	0x0000


	//----- nvinfo : EIATTR_MAXREG_COUNT
	.align		4
        /*008c*/ 	.byte	0x03, 0x1b
        /*008e*/ 	.short	0x0040


	//----- nvinfo : EIATTR_NUM_BARRIERS
	.align		4
        /*0090*/ 	.byte	0x02, 0x4c
        /*0092*/ 	.byte	0x01
	.zero		1


	//----- nvinfo : EIATTR_MERCURY_ISA_VERSION
	.align		4
        /*0094*/ 	.byte	0x03, 0x5f
        /*0096*/ 	.short	0x0101


	//----- nvinfo : EIATTR_VRC_CTA_INIT_COUNT
	.align		4
        /*0098*/ 	.byte	0x02, 0x4a
	.zero		1
	.zero		1


	//----- nvinfo : EIATTR_EXIT_INSTR_OFFSETS
	.align		4
        /*009c*/ 	.byte	0x04, 0x1c
        /*009e*/ 	.short	(.L_121 - .L_120)


	//   ....[0]....
.L_120:
        /*00a0*/ 	.word	0x00000720


	//----- nvinfo : EIATTR_MAX_THREADS
	.align		4
.L_121:
        /*00a4*/ 	.byte	0x04, 0x05
        /*00a6*/ 	.short	(.L_123 - .L_122)
.L_122:
        /*00a8*/ 	.word	0x00000400
        /*00ac*/ 	.word	0x00000001
        /*00b0*/ 	.word	0x00000001


	//----- nvinfo : EIATTR_CBANK_PARAM_SIZE
	.align		4
.L_123:
        /*00b4*/ 	.byte	0x03, 0x19
        /*00b6*/ 	.short	0x0030


	//----- nvinfo : EIATTR_PARAM_CBANK
	.align		4
        /*00b8*/ 	.byte	0x04, 0x0a
        /*00ba*/ 	.short	(.L_125 - .L_124)
	.align		4
.L_124:
        /*00bc*/ 	.word	index@(.nv.constant0._Z10mysgemm_v2iiifPfS_fS_)
        /*00c0*/ 	.short	0x0380
        /*00c2*/ 	.short	0x0030


	//----- nvinfo : EIATTR_SW_WAR
	.align		4
.L_125:
        /*00c4*/ 	.byte	0x04, 0x36
        /*00c6*/ 	.short	(.L_127 - .L_126)
.L_126:
        /*00c8*/ 	.word	0x00000008
.L_127:


//--------------------- .nv.callgraph             --------------------------
	.section	.nv.callgraph,"",@"SHT_CUDA_CALLGRAPH"
	.align	4
	.sectionentsize	8
	.align		4
        /*0000*/ 	.word	0x00000000
	.align		4
        /*0004*/ 	.word	0xffffffff
	.align		4
        /*0008*/ 	.word	0x00000000
	.align		4
        /*000c*/ 	.word	0xfffffffe
	.align		4
        /*0010*/ 	.word	0x00000000
	.align		4
        /*0014*/ 	.word	0xfffffffd
	.align		4
        /*0018*/ 	.word	0x00000000
	.align		4
        /*001c*/ 	.word	0xfffffffc


//--------------------- .text._Z10mysgemm_v7iiifPfS_fS_ --------------------------
	.section	.text._Z10mysgemm_v7iiifPfS_fS_,"ax",@progbits
	.align	128
        .global         _Z10mysgemm_v7iiifPfS_fS_
        .type           _Z10mysgemm_v7iiifPfS_fS_,@function
        .size           _Z10mysgemm_v7iiifPfS_fS_,(.L_x_12 - _Z10mysgemm_v7iiifPfS_fS_)
        .other          _Z10mysgemm_v7iiifPfS_fS_,@"STO_CUDA_ENTRY STV_DEFAULT"
_Z10mysgemm_v7iiifPfS_fS_:
.text._Z10mysgemm_v7iiifPfS_fS_:
[----:B------:R-:W-:Y:S08]  /*0000*/  LDC R1, c[0x0][0x37c] ;  /* 0x0000df00ff017b82 */ /* 0x000ff00000000800 */
[----:B------:R-:W0:Y:S01]  /*0010*/  LDC R2, c[0x0][0x388] ;  /* 0x0000e200ff027b82 */ /* 0x000e220000000800 */
[----:B------:R-:W1:Y:S01]  /*0020*/  S2R R0, SR_TID.X ;  /* 0x0000000000007919 */ /* 0x000e620000002100 */
[----:B------:R-:W2:Y:S01]  /*0030*/  LDCU.64 UR10, c[0x0][0x358] ;  /* 0x00006b00ff0a77ac */ /* 0x000ea20008000a00 */
[----:B------:R-:W-:Y:S01]  /*0040*/  HFMA2 R38, -RZ, RZ, 0, 0 ;  /* 0x00000000ff267431 */ /* 0x000fe200000001ff */
[----:B------:R-:W-:Y:S01]  /*0050*/  CS2R R46, SRZ ;  /* 0x00000000002e7805 */ /* 0x000fe2000001ff00 */
[----:B------:R-:W3:Y:S01]  /*0060*/  S2R R7, SR_CTAID.X ;  /* 0x0000000000077919 */ /* 0x000ee20000002500 */
[----:B------:R-:W-:-:S02]  /*0070*/  CS2R R44, SRZ ;  /* 0x00000000002c7805 */ /* 0x000fc4000001ff00 */
[----:B------:R-:W-:Y:S01]  /*0080*/  CS2R R50, SRZ ;  /* 0x0000000000327805 */ /* 0x000fe2000001ff00 */
[----:B------:R-:W4:Y:S01]  /*0090*/  S2UR UR5, SR_CTAID.Y ;  /* 0x00000000000579c3 */ /* 0x000f220000002600 */
[----:B------:R-:W-:Y:S02]  /*00a0*/  CS2R R36, SRZ ;  /* 0x0000000000247805 */ /* 0x000fe4000001ff00 */
[----:B------:R-:W-:Y:S02]  /*00b0*/  CS2R R48, SRZ ;  /* 0x0000000000307805 */ /* 0x000fe4000001ff00 */
[----:B------:R-:W-:Y:S02]  /*00c0*/  CS2R R52, SRZ ;  /* 0x0000000000347805 */ /* 0x000fe4000001ff00 */
[----:B------:R-:W-:Y:S02]  /*00d0*/  CS2R R54, SRZ ;  /* 0x0000000000367805 */ /* 0x000fe4000001ff00 */
[----:B------:R-:W-:-:S02]  /*00e0*/  MOV R57, RZ ;  /* 0x000000ff00397202 */ /* 0x000fc40000000f00 */
[----:B0-----:R-:W-:Y:S01]  /*00f0*/  ISETP.GE.AND P0, PT, R2, 0x1, PT ;  /* 0x000000010200780c */ /* 0x001fe20003f06270 */
[----:B----4-:R-:W-:Y:S01]  /*0100*/  USHF.L.U32 UR5, UR5, 0x6, URZ ;  /* 0x0000000605057899 */ /* 0x010fe200080006ff */
[----:B-1----:R-:W-:Y:S02]  /*0110*/  SHF.L.U32 R4, R0, 0x2, RZ ;  /* 0x0000000200047819 */ /* 0x002fe400000006ff */
[----:B------:R-:W-:Y:S02]  /*0120*/  SHF.R.U32.HI R40, RZ, 0x4, R0 ;  /* 0x00000004ff287819 */ /* 0x000fe40000011600 */
[----:B---3--:R-:W-:Y:S02]  /*0130*/  SHF.L.U32 R7, R7, 0x6, RZ ;  /* 0x0000000607077819 */ /* 0x008fe400000006ff */
[----:B------:R-:W-:-:S05]  /*0140*/  LOP3.LUT R41, R4, 0x3c, RZ, 0xc0, !PT ;  /* 0x0000003c04297812 */ /* 0x000fca00078ec0ff */
[----:B--2---:R-:W-:Y:S05]  /*0150*/  @!P0 BRA `(.L_x_0) ;  /* 0x00000014004c8947 */ /* 0x004fea0003800000 */
[----:B------:R-:W0:Y:S01]  /*0160*/  LDC R3, c[0x0][0x380] ;  /* 0x0000e000ff037b82 */ /* 0x000e220000000800 */
[----:B------:R-:W1:Y:S01]  /*0170*/  LDCU.128 UR12, c[0x0][0x390] ;  /* 0x00007200ff0c77ac */ /* 0x000e620008000c00 */
[----:B------:R-:W-:Y:S01]  /*0180*/  LOP3.LUT R4, R4, 0xc, RZ, 0xc0, !PT ;  /* 0x0000000c04047812 */ /* 0x000fe200078ec0ff */
[----:B------:R-:W-:Y:S01]  /*0190*/  IMAD R11, R2, UR5, RZ ;  /* 0x00000005020b7c24 */ /* 0x000fe2000f8e02ff */
[----:B------:R-:W-:Y:S01]  /*01a0*/  SHF.R.U32.HI R5, RZ, 0x2, R0 ;  /* 0x00000002ff057819 */ /* 0x000fe20000011600 */
[----:B------:R-:W-:Y:S01]  /*01b0*/  UMOV UR7, 0x400 ;  /* 0x0000040000077882 */ /* 0x000fe20000000000 */
[----:B------:R-:W-:Y:S01]  /*01c0*/  CS2R R54, SRZ ;  /* 0x0000000000367805 */ /* 0x000fe2000001ff00 */
[----:B------:R-:W-:Y:S01]  /*01d0*/  UIADD3 UR4, UPT, UPT, UR7, 0x1000, URZ ;  /* 0x0000100007047890 */ /* 0x000fe2000fffe0ff */
[----:B------:R-:W2:Y:S01]  /*01e0*/  S2UR UR9, SR_CgaCtaId ;  /* 0x00000000000979c3 */ /* 0x000ea20000008800 */
[----:B------:R-:W-:Y:S01]  /*01f0*/  IMAD R4, R5, R2, R4 ;  /* 0x0000000205047224 */ /* 0x000fe200078e0204 */
[----:B------:R-:W-:-:S02]  /*0200*/  MOV R57, RZ ;  /* 0x000000ff00397202 */ /* 0x000fc40000000f00 */
[----:B------:R-:W-:Y:S02]  /*0210*/  CS2R R52, SRZ ;  /* 0x0000000000347805 */ /* 0x000fe4000001ff00 */
[----:B------:R-:W-:Y:S01]  /*0220*/  MOV R38, RZ ;  /* 0x000000ff00267202 */ /* 0x000fe20000000f00 */
[----:B------:R-:W-:Y:S01]  /*0230*/  IMAD.WIDE.U32 R4, R4, 0x4, RZ ;  /* 0x0000000404047825 */ /* 0x000fe200078e00ff */
[----:B------:R-:W-:Y:S02]  /*0240*/  CS2R R36, SRZ ;  /* 0x0000000000247805 */ /* 0x000fe4000001ff00 */
[----:B------:R-:W-:Y:S02]  /*0250*/  CS2R R48, SRZ ;  /* 0x0000000000307805 */ /* 0x000fe4000001ff00 */
[----:B------:R-:W-:Y:S02]  /*0260*/  CS2R R50, SRZ ;  /* 0x0000000000327805 */ /* 0x000fe4000001ff00 */
[----:B------:R-:W-:-:S02]  /*0270*/  CS2R R46, SRZ ;  /* 0x00000000002e7805 */ /* 0x000fc4000001ff00 */
[----:B------:R-:W-:Y:S01]  /*0280*/  CS2R R44, SRZ ;  /* 0x00000000002c7805 */ /* 0x000fe2000001ff00 */
[----:B------:R-:W-:-:S04]  /*0290*/  IMAD.WIDE R4, R11, 0x4, R4 ;  /* 0x000000040b047825 */ /* 0x000fc800078e0204 */
[----:B0-----:R-:W-:Y:S01]  /*02a0*/  IMAD R8, R40, R3, R41 ;  /* 0x0000000328087224 */ /* 0x001fe200078e0229 */
[----:B-1----:R-:W-:-:S03]  /*02b0*/  IADD3 R4, P0, PT, R4, UR14, RZ ;  /* 0x0000000e04047c10 */ /* 0x002fc6000ff1e0ff */
[----:B------:R-:W-:Y:S01]  /*02c0*/  IMAD.WIDE R8, R8, 0x4, RZ ;  /* 0x0000000408087825 */ /* 0x000fe200078e02ff */
[----:B------:R-:W-:Y:S01]  /*02d0*/  IADD3.X R5, PT, PT, R5, UR15, RZ, P0, !PT ;  /* 0x0000000f05057c10 */ /* 0x000fe200087fe4ff */
[----:B--2---:R-:W-:Y:S02]  /*02e0*/  ULEA UR6, UR9, UR4, 0x18 ;  /* 0x0000000409067291 */ /* 0x004fe4000f8ec0ff */
[----:B------:R-:W-:Y:S01]  /*02f0*/  IMAD.WIDE R8, R7, 0x4, R8 ;  /* 0x0000000407087825 */ /* 0x000fe200078e0208 */
[----:B------:R-:W-:Y:S02]  /*0300*/  UMOV UR4, URZ ;  /* 0x000000ff00047c82 */ /* 0x000fe40008000000 */
[----:B------:R-:W-:-:S04]  /*0310*/  IADD3 R58, P1, PT, R8, UR12, RZ ;  /* 0x0000000c083a7c10 */ /* 0x000fc8000ff3e0ff */
[----:B------:R-:W-:Y:S02]  /*0320*/  IADD3.X R59, PT, PT, R9, UR13, RZ, P1, !PT ;  /* 0x0000000d093b7c10 */ /* 0x000fe40008ffe4ff */
[----:B------:R-:W-:-:S04]  /*0330*/  SHF.L.U32 R9, R0, 0xa, RZ ;  /* 0x0000000a00097819 */ /* 0x000fc800000006ff */
[----:B------:R-:W-:-:S07]  /*0340*/  LOP3.LUT R6, R9, 0xcfc, R0, 0xc8, !PT ;  /* 0x00000cfc09067812 */ /* 0x000fce00078ec800 */
.L_x_1:
[----:B------:R-:W2:Y:S04]  /*0350*/  LDG.E.128 R24, desc[UR10][R58.64] ;  /* 0x0000000a3a187981 */ /* 0x000ea8000c1e1d00 */
[----:B------:R0:W3:Y:S01]  /*0360*/  LDG.E.128 R32, desc[UR10][R4.64] ;  /* 0x0000000a04207981 */ /* 0x0000e2000c1e1d00 */
[----:B------:R-:W-:Y:S01]  /*0370*/  ULEA UR8, UR9, UR7, 0x18 ;  /* 0x0000000709087291 */ /* 0x000fe2000f8ec0ff */
[C---:B------:R-:W-:Y:S01]  /*0380*/  SHF.L.U32 R28, R0.reuse, 0x4, RZ ;  /* 0x00000004001c7819 */ /* 0x040fe200000006ff */
[----:B------:R-:W-:Y:S01]  /*0390*/  UIADD3 UR4, UPT, UPT, UR4, 0x10, URZ ;  /* 0x0000001004047890 */ /* 0x000fe2000fffe0ff */
[----:B------:R-:W-:Y:S02]  /*03a0*/  LOP3.LUT R42, R0, 0xf0, RZ, 0xc0, !PT ;  /* 0x000000f0002a7812 */ /* 0x000fe400078ec0ff */
[----:B------:R-:W-:-:S03]  /*03b0*/  LOP3.LUT R43, R28, 0xf0, RZ, 0xc0, !PT ;  /* 0x000000f01c2b7812 */ /* 0x000fc600078ec0ff */
[----:B------:R-:W-:Y:S02]  /*03c0*/  ISETP.LE.AND P0, PT, R2, UR4, PT ;  /* 0x0000000402007c0c */ /* 0x000fe4000bf03270 */
[----:B0-----:R-:W-:-:S04]  /*03d0*/  IADD3 R4, P1, PT, R4, 0x40, RZ ;  /* 0x0000004004047810 */ /* 0x001fc80007f3e0ff */
[----:B------:R-:W-:Y:S01]  /*03e0*/  IADD3.X R5, PT, PT, RZ, R5, RZ, P1, !PT ;  /* 0x00000005ff057210 */ /* 0x000fe20000ffe4ff */
[----:B--2---:R-:W-:Y:S04]  /*03f0*/  STS.128 [R28+UR8], R24 ;  /* 0x000000181c007988 */ /* 0x004fe80008000c08 */
[----:B---3--:R-:W-:Y:S04]  /*0400*/  STS [R6+UR6], R32 ;  /* 0x0000002006007988 */ /* 0x008fe80008000806 */
[----:B------:R-:W-:Y:S04]  /*0410*/  STS [R6+UR6+0x100], R33 ;  /* 0x0001002106007988 */ /* 0x000fe80008000806 */
[----:B------:R-:W-:Y:S04]  /*0420*/  STS [R6+UR6+0x200], R34 ;  /* 0x0002002206007988 */ /* 0x000fe80008000806 */
[----:B------:R-:W-:Y:S01]  /*0430*/  STS [R6+UR6+0x300], R35 ;  /* 0x0003002306007988 */ /* 0x000fe20008000806 */
[----:B------:R-:W-:Y:S06]  /*0440*/  BAR.SYNC.DEFER_BLOCKING 0x0 ;  /* 0x0000000000007b1d */ /* 0x000fec0000010000 */
[----:B------:R-:W-:Y:S04]  /*0450*/  LDS.128 R8, [R43+UR8] ;  /* 0x000000082b087984 */ /* 0x000fe80008000c00 */
[----:B------:R-:W0:Y:S04]  /*0460*/  LDS.128 R20, [R42+UR6] ;  /* 0x000000062a147984 */ /* 0x000e280008000c00 */
[----:B------:R-:W-:Y:S04]  /*0470*/  LDS.128 R12, [R43+UR8+0x100] ;  /* 0x000100082b0c7984 */ /* 0x000fe80008000c00 */
[----:B------:R-:W1:Y:S04]  /*0480*/  LDS.128 R16, [R42+UR6+0x100] ;  /* 0x000100062a107984 */ /* 0x000e680008000c00 */
[----:B------:R-:W-:Y:S04]  /*0490*/  LDS.128 R24, [R43+UR8+0x200] ;  /* 0x000200082b187984 */ /* 0x000fe80008000c00 */
[----:B------:R-:W2:Y:S04]  /*04a0*/  LDS.128 R28, [R42+UR6+0x200] ;  /* 0x000200062a1c7984 */ /* 0x000ea80008000c00 */
[----:B------:R-:W-:Y:S01]  /*04b0*/  LDS.128 R32, [R43+UR8+0x300] ;  /* 0x000300082b207984 */ /* 0x000fe20008000c00 */
[-C--:B0-----:R-:W-:Y:S01]  /*04c0*/  FFMA R47, R8, R20.reuse, R47 ;  /* 0x00000014082f7223 */ /* 0x081fe2000000002f */
[-C--:B------:R-:W-:Y:S01]  /*04d0*/  FFMA R44, R9, R20.reuse, R44 ;  /* 0x00000014092c7223 */ /* 0x080fe2000000002c */
[-C--:B------:R-:W-:Y:S01]  /*04e0*/  FFMA R45, R10, R20.reuse, R45 ;  /* 0x000000140a2d7223 */ /* 0x080fe2000000002d */
[----:B------:R-:W-:Y:S01]  /*04f0*/  FFMA R20, R11, R20, R46 ;  /* 0x000000140b147223 */ /* 0x000fe2000000002e */
[-C--:B------:R-:W-:Y:S01]  /*0500*/  FFMA R51, R8, R21.reuse, R51 ;  /* 0x0000001508337223 */ /* 0x080fe20000000033 */
[-C--:B------:R-:W-:Y:S01]  /*0510*/  FFMA R46, R9, R21.reuse, R36 ;  /* 0x00000015092e7223 */ /* 0x080fe20000000024 */
[-C--:B------:R-:W-:Y:S01]  /*0520*/  FFMA R49, R10, R21.reuse, R49 ;  /* 0x000000150a317223 */ /* 0x080fe20000000031 */
[----:B------:R-:W-:Y:S01]  /*0530*/  FFMA R50, R11, R21, R50 ;  /* 0x000000150b327223 */ /* 0x000fe20000000032 */
[-C--:B------:R-:W-:Y:S01]  /*0540*/  FFMA R53, R8, R22.reuse, R53 ;  /* 0x0000001608357223 */ /* 0x080fe20000000035 */
[-C--:B------:R-:W-:Y:S01]  /*0550*/  FFMA R48, R9, R22.reuse, R48 ;  /* 0x0000001609307223 */ /* 0x080fe20000000030 */
[-C--:B------:R-:W-:Y:S01]  /*0560*/  FFMA R21, R10, R22.reuse, R37 ;  /* 0x000000160a157223 */ /* 0x080fe20000000025 */
[----:B------:R-:W-:Y:S01]  /*0570*/  FFMA R22, R11, R22, R38 ;  /* 0x000000160b167223 */ /* 0x000fe20000000026 */
[-C--:B-1----:R-:W-:Y:S01]  /*0580*/  FFMA R51, R12, R17.reuse, R51 ;  /* 0x000000110c337223 */ /* 0x082fe20000000033 */
[----:B------:R-:W0:Y:S01]  /*0590*/  LDS.128 R36, [R42+UR6+0x300] ;  /* 0x000300062a247984 */ /* 0x000e220008000c00 */
[-C--:B------:R-:W-:Y:S01]  /*05a0*/  FFMA R46, R13, R17.reuse, R46 ;  /* 0x000000110d2e7223 */ /* 0x080fe2000000002e */
[-C--:B------:R-:W-:Y:S01]  /*05b0*/  FFMA R49, R14, R17.reuse, R49 ;  /* 0x000000110e317223 */ /* 0x080fe20000000031 */
[----:B------:R-:W-:Y:S01]  /*05c0*/  FFMA R50, R15, R17, R50 ;  /* 0x000000110f327223 */ /* 0x000fe20000000032 */
[-C--:B------:R-:W-:Y:S01]  /*05d0*/  FFMA R47, R12, R16.reuse, R47 ;  /* 0x000000100c2f7223 */ /* 0x080fe2000000002f */
[CC--:B------:R-:W-:Y:S01]  /*05e0*/  FFMA R44, R13.reuse, R16.reuse, R44 ;  /* 0x000000100d2c7223 */ /* 0x0c0fe2000000002c */
[----:B------:R-:W-:Y:S01]  /*05f0*/  FFMA R45, R14, R16, R45 ;  /* 0x000000100e2d7223 */ /* 0x000fe2000000002d */
[-C--:B------:R-:W-:Y:S01]  /*0600*/  FFMA R53, R12, R18.reuse, R53 ;  /* 0x000000120c357223 */ /* 0x080fe20000000035 */
[-C--:B------:R-:W-:Y:S01]  /*0610*/  FFMA R48, R13, R18.reuse, R48 ;  /* 0x000000120d307223 */ /* 0x080fe20000000030 */
[----:B------:R-:W-:Y:S01]  /*0620*/  FFMA R17, R14, R18, R21 ;  /* 0x000000120e117223 */ /* 0x000fe20000000015 */
[-C--:B------:R-:W-:Y:S01]  /*0630*/  FFMA R55, R8, R23.reuse, R55 ;  /* 0x0000001708377223 */ /* 0x080fe20000000037 */
[-C--:B------:R-:W-:Y:S01]  /*0640*/  FFMA R52, R9, R23.reuse, R52 ;  /* 0x0000001709347223 */ /* 0x080fe20000000034 */
[-C--:B------:R-:W-:Y:S01]  /*0650*/  FFMA R57, R10, R23.reuse, R57 ;  /* 0x000000170a397223 */ /* 0x080fe20000000039 */
[----:B------:R-:W-:Y:S01]  /*0660*/  FFMA R54, R11, R23, R54 ;  /* 0x000000170b367223 */ /* 0x000fe20000000036 */
[C---:B------:R-:W-:Y:S01]  /*0670*/  FFMA R16, R15.reuse, R16, R20 ;  /* 0x000000100f107223 */ /* 0x040fe20000000014 */
[----:B------:R-:W-:Y:S01]  /*0680*/  FFMA R18, R15, R18, R22 ;  /* 0x000000120f127223 */ /* 0x000fe20000000016 */
[----:B------:R-:W-:Y:S01]  /*0690*/  LDS.128 R8, [R42+UR6+0x400] ;  /* 0x000400062a087984 */ /* 0x000fe20008000c00 */
[-C--:B--2---:R-:W-:Y:S01]  /*06a0*/  FFMA R51, R24, R29.reuse, R51 ;  /* 0x0000001d18337223 */ /* 0x084fe20000000033 */
[-C--:B------:R-:W-:Y:S01]  /*06b0*/  FFMA R46, R25, R29.reuse, R46 ;  /* 0x0000001d192e7223 */ /* 0x080fe2000000002e */
[-C--:B------:R-:W-:Y:S01]  /*06c0*/  FFMA R49, R26, R29.reuse, R49 ;  /* 0x0000001d1a317223 */ /* 0x080fe20000000031 */
[----:B------:R-:W1:Y:S01]  /*06d0*/  LDS.128 R20, [R43+UR8+0x400] ;  /* 0x000400082b147984 */ /* 0x000e620008000c00 */
        /* <DEDUP_REMOVED lines=14> */
[-C--:B------:R-:W-:Y:S01]  /*07c0*/  FFMA R55, R24, R31.reuse, R55 ;  /* 0x0000001f18377223 */ /* 0x080fe20000000037 */
[-C--:B------:R-:W-:Y:S01]  /*07d0*/  FFMA R52, R25, R31.reuse, R52 ;  /* 0x0000001f19347223 */ /* 0x080fe20000000034 */
[-C--:B------:R-:W-:Y:S01]  /*07e0*/  FFMA R57, R26, R31.reuse, R57 ;  /* 0x0000001f1a397223 */ /* 0x080fe20000000039 */
[----:B------:R-:W2:Y:S01]  /*07f0*/  LDS.128 R16, [R42+UR6+0x500] ;  /* 0x000500062a107984 */ /* 0x000ea20008000c00 */
[----:B------:R-:W-:Y:S01]  /*0800*/  FFMA R54, R27, R31, R54 ;  /* 0x0000001f1b367223 */ /* 0x000fe20000000036 */
[-C--:B0-----:R-:W-:Y:S01]  /*0810*/  FFMA R51, R32, R37.reuse, R51 ;  /* 0x0000002520337223 */ /* 0x081fe20000000033 */
        /* <DEDUP_REMOVED lines=15> */
[----:B------:R-:W0:Y:S01]  /*0910*/  LDS.128 R28, [R42+UR6+0x600] ;  /* 0x000600062a1c7984 */ /* 0x000e220008000c00 */
[----:B------:R-:W-:Y:S01]  /*0920*/  FFMA R54, R35, R39, R54 ;  /* 0x0000002723367223 */ /* 0x000fe20000000036 */
[-C--:B-1----:R-:W-:Y:S01]  /*0930*/  FFMA R51, R20, R9.reuse, R51 ;  /* 0x0000000914337223 */ /* 0x082fe20000000033 */
        /* <DEDUP_REMOVED lines=15> */
[----:B------:R-:W1:Y:S01]  /*0a30*/  LDS.128 R36, [R43+UR8+0x700] ;  /* 0x000700082b247984 */ /* 0x000e620008000c00 */
[----:B------:R-:W-:Y:S01]  /*0a40*/  FFMA R54, R23, R11, R54 ;  /* 0x0000000b17367223 */ /* 0x000fe20000000036 */
[-C--:B--2---:R-:W-:Y:S01]  /*0a50*/  FFMA R51, R12, R17.reuse, R51 ;  /* 0x000000110c337223 */ /* 0x084fe20000000033 */
        /* <DEDUP_REMOVED lines=47> */
[-C--:B------:R-:W-:Y:S01]  /*0d50*/  FFMA R55, R36, R35.reuse, R55 ;  /* 0x0000002324377223 */ /* 0x080fe20000000037 */
[-C--:B------:R-:W-:Y:S01]  /*0d60*/  FFMA R52, R37, R35.reuse, R52 ;  /* 0x0000002325347223 */ /* 0x080fe20000000034 */
[-C--:B------:R-:W-:Y:S01]  /*0d70*/  FFMA R57, R38, R35.reuse, R57 ;  /* 0x0000002326397223 */ /* 0x080fe20000000039 */
[----:B------:R-:W-:Y:S01]  /*0d80*/  FFMA R54, R39, R35, R54 ;  /* 0x0000002327367223 */ /* 0x000fe20000000036 */
[----:B------:R-:W-:Y:S01]  /*0d90*/  LDS.128 R28, [R43+UR8+0xa00] ;  /* 0x000a00082b1c7984 */ /* 0x000fe20008000c00 */
[----:B------:R-:W-:Y:S01]  /*0da0*/  SHF.L.U32 R35, R3, 0x4, RZ ;  /* 0x0000000403237819 */ /* 0x000fe200000006ff */
[-C--:B--2---:R-:W-:Y:S01]  /*0db0*/  FFMA R47, R8, R20.reuse, R47 ;  /* 0x00000014082f7223 */ /* 0x084fe2000000002f */
[-C--:B------:R-:W-:Y:S01]  /*0dc0*/  FFMA R44, R9, R20.reuse, R44 ;  /* 0x00000014092c7223 */ /* 0x080fe2000000002c */
[----:B------:R-:W1:Y:S01]  /*0dd0*/  LDS.128 R24, [R42+UR6+0xa00] ;  /* 0x000a00062a187984 */ /* 0x000e620008000c00 */
        /* <DEDUP_REMOVED lines=14> */
[----:B------:R-:W-:Y:S01]  /*0ec0*/  IMAD.WIDE R58, R35, 0x4, R58 ;  /* 0x00000004233a7825 */ /* 0x000fe200078e023a */
[----:B------:R-:W-:Y:S03]  /*0ed0*/  LDS.128 R20, [R43+UR8+0xb00] ;  /* 0x000b00082b147984 */ /* 0x000fe60008000c00 */
[-C--:B0-----:R-:W-:Y:S01]  /*0ee0*/  FFMA R47, R12, R16.reuse, R47 ;  /* 0x000000100c2f7223 */ /* 0x081fe2000000002f */
[-C--:B------:R-:W-:Y:S01]  /*0ef0*/  FFMA R44, R13, R16.reuse, R44 ;  /* 0x000000100d2c7223 */ /* 0x080fe2000000002c */
[-C--:B------:R-:W-:Y:S01]  /*0f00*/  FFMA R45, R14, R16.reuse, R45 ;  /* 0x000000100e2d7223 */ /* 0x080fe2000000002d */
[----:B------:R-:W0:Y:S01]  /*0f10*/  LDS.128 R8, [R42+UR6+0xb00] ;  /* 0x000b00062a087984 */ /* 0x000e220008000c00 */
        /* <DEDUP_REMOVED lines=13> */
[----:B------:R-:W-:Y:S04]  /*0ff0*/  LDS.128 R36, [R42+UR6+0xf00] ;  /* 0x000f00062a247984 */ /* 0x000fe80008000c00 */
[----:B------:R-:W-:Y:S01]  /*1000*/  LDS.128 R12, [R43+UR8+0xc00] ;  /* 0x000c00082b0c7984 */ /* 0x000fe20008000c00 */
[-C--:B-1----:R-:W-:Y:S01]  /*1010*/  FFMA R51, R28, R25.reuse, R51 ;  /* 0x000000191c337223 */ /* 0x082fe20000000033 */
[----:B------:R-:W-:-:S02]  /*1020*/  FFMA R46, R29, R25, R46 ;  /* 0x000000191d2e7223 */ /* 0x000fc4000000002e */
        /* <DEDUP_REMOVED lines=14> */
[----:B------:R-:W-:-:S02]  /*1110*/  FFMA R54, R31, R27, R54 ;  /* 0x0000001b1f367223 */ /* 0x000fc40000000036 */
[----:B------:R-:W-:Y:S01]  /*1120*/  LDS.128 R24, [R43+UR8+0xd00] ;  /* 0x000d00082b187984 */ /* 0x000fe20008000c00 */
[-C--:B0-----:R-:W-:Y:S01]  /*1130*/  FFMA R51, R20, R9.reuse, R51 ;  /* 0x0000000914337223 */ /* 0x081fe20000000033 */
[-C--:B------:R-:W-:Y:S02]  /*1140*/  FFMA R46, R21, R9.reuse, R46 ;  /* 0x00000009152e7223 */ /* 0x080fe4000000002e */
[----:B------:R-:W0:Y:S01]  /*1150*/  LDS.128 R28, [R42+UR6+0xd00] ;  /* 0x000d00062a1c7984 */ /* 0x000e220008000c00 */
        /* <DEDUP_REMOVED lines=14> */
[----:B------:R-:W-:Y:S04]  /*1240*/  LDS.128 R8, [R43+UR8+0xe00] ;  /* 0x000e00082b087984 */ /* 0x000fe80008000c00 */
[----:B------:R-:W2:Y:S01]  /*1250*/  LDS.128 R20, [R42+UR6+0xe00] ;  /* 0x000e00062a147984 */ /* 0x000ea20008000c00 */
        /* <DEDUP_REMOVED lines=13> */
[----:B------:R-:W1:Y:S01]  /*1330*/  LDS.128 R32, [R43+UR8+0xf00] ;  /* 0x000f00082b207984 */ /* 0x000e620008000c00 */
[-C--:B------:R-:W-:Y:S01]  /*1340*/  FFMA R52, R13, R19.reuse, R52 ;  /* 0x000000130d347223 */ /* 0x080fe20000000034 */
[-C--:B------:R-:W-:Y:S01]  /*1350*/  FFMA R57, R14, R19.reuse, R57 ;  /* 0x000000130e397223 */ /* 0x080fe20000000039 */
[----:B------:R-:W-:Y:S01]  /*1360*/  FFMA R54, R15, R19, R54 ;  /* 0x000000130f367223 */ /* 0x000fe20000000036 */
        /* <DEDUP_REMOVED lines=16> */
[-C--:B--2---:R-:W-:Y:S01]  /*1470*/  FFMA R47, R8, R20.reuse, R47 ;  /* 0x00000014082f7223 */ /* 0x084fe2000000002f */
        /* <DEDUP_REMOVED lines=31> */
[----:B------:R-:W-:Y:S06]  /*1670*/  BAR.SYNC.DEFER_BLOCKING 0x0 ;  /* 0x0000000000007b1d */ /* 0x000fec0000010000 */
[----:B------:R-:W-:Y:S05]  /*1680*/  @!P0 BRA `(.L_x_1) ;  /* 0xffffffec00308947 */ /* 0x000fea000383ffff */
.L_x_0:
[----:B------:R-:W0:Y:S01]  /*1690*/  LDC R21, c[0x0][0x380] ;  /* 0x0000e000ff157b82 */ /* 0x000e220000000800 */
[----:B------:R-:W1:Y:S01]  /*16a0*/  LDCU.64 UR6, c[0x0][0x3a8] ;  /* 0x00007500ff0677ac */ /* 0x000e620008000a00 */
[----:B------:R-:W2:Y:S01]  /*16b0*/  LDCU UR4, c[0x0][0x3a0] ;  /* 0x00007400ff0477ac */ /* 0x000ea20008000800 */
[----:B0-----:R-:W-:Y:S02]  /*16c0*/  IMAD R40, R40, R21, RZ ;  /* 0x0000001528287224 */ /* 0x001fe400078e02ff */
[----:B------:R-:W-:Y:S01]  /*16d0*/  IMAD R7, R21, UR5, R7 ;  /* 0x0000000515077c24 */ /* 0x000fe2000f8e0207 */
[----:B------:R-:W0:Y:S02]  /*16e0*/  LDCU UR5, c[0x0][0x38c] ;  /* 0x00007180ff0577ac */ /* 0x000e240008000800 */
[----:B------:R-:W-:-:S04]  /*16f0*/  LEA R40, R40, R41, 0x2 ;  /* 0x0000002928287211 */ /* 0x000fc800078e10ff */
[----:B------:R-:W-:Y:S02]  /*1700*/  SHF.R.S32.HI R0, RZ, 0x1f, R40 ;  /* 0x0000001fff007819 */ /* 0x000fe40000011428 */
[----:B------:R-:W-:-:S04]  /*1710*/  IADD3 R40, P0, PT, R7, R40, RZ ;  /* 0x0000002807287210 */ /* 0x000fc80007f1e0ff */
[----:B------:R-:W-:Y:S02]  /*1720*/  LEA.HI.X.SX32 R7, R7, R0, 0x1, P0 ;  /* 0x0000000007077211 */ /* 0x000fe400000f0eff */
[----:B-1----:R-:W-:-:S04]  /*1730*/  LEA R24, P0, R40, UR6, 0x2 ;  /* 0x0000000628187c11 */ /* 0x002fc8000f8010ff */
[----:B------:R-:W-:-:S03]  /*1740*/  LEA.HI.X R25, R40, UR7, R7, 0x2, P0 ;  /* 0x0000000728197c11 */ /* 0x000fc600080f1407 */
[C---:B------:R-:W-:Y:S02]  /*1750*/  IMAD.WIDE R22, R21.reuse, 0x4, R24 ;  /* 0x0000000415167825 */ /* 0x040fe400078e0218 */
[----:B------:R-:W2:Y:S04]  /*1760*/  LDG.E.128 R4, desc[UR10][R24.64] ;  /* 0x0000000a18047981 */ /* 0x000ea8000c1e1d00 */
[----:B------:R-:W3:Y:S01]  /*1770*/  LDG.E.128 R8, desc[UR10][R22.64] ;  /* 0x0000000a16087981 */ /* 0x000ee2000c1e1d00 */
[----:B------:R-:W-:-:S05]  /*1780*/  IMAD.WIDE R2, R21, 0x4, R22 ;  /* 0x0000000415027825 */ /* 0x000fca00078e0216 */
[----:B------:R-:W4:Y:S01]  /*1790*/  LDG.E.128 R12, desc[UR10][R2.64] ;  /* 0x0000000a020c7981 */ /* 0x000f22000c1e1d00 */
[----:B------:R-:W-:-:S05]  /*17a0*/  IMAD.WIDE R20, R21, 0x4, R2 ;  /* 0x0000000415147825 */ /* 0x000fca00078e0202 */
[----:B------:R-:W5:Y:S01]  /*17b0*/  LDG.E.128 R16, desc[UR10][R20.64] ;  /* 0x0000000a14107981 */ /* 0x000f62000c1e1d00 */
[----:B--2---:R-:W-:Y:S01]  /*17c0*/  FMUL R4, R4, UR4 ;  /* 0x0000000404047c20 */ /* 0x004fe20008400000 */
[----:B------:R-:W-:Y:S01]  /*17d0*/  FMUL R5, R5, UR4 ;  /* 0x0000000405057c20 */ /* 0x000fe20008400000 */
[----:B------:R-:W-:Y:S01]  /*17e0*/  FMUL R6, R6, UR4 ;  /* 0x0000000406067c20 */ /* 0x000fe20008400000 */
[----:B------:R-:W-:Y:S01]  /*17f0*/  FMUL R7, R7, UR4 ;  /* 0x0000000407077c20 */ /* 0x000fe20008400000 */
[----:B---3--:R-:W-:Y:S01]  /*1800*/  FMUL R8, R8, UR4 ;  /* 0x0000000408087c20 */ /* 0x008fe20008400000 */
[----:B------:R-:W-:Y:S01]  /*1810*/  FMUL R9, R9, UR4 ;  /* 0x0000000409097c20 */ /* 0x000fe20008400000 */
[----:B------:R-:W-:Y:S01]  /*1820*/  FMUL R10, R10, UR4 ;  /* 0x000000040a0a7c20 */ /* 0x000fe20008400000 */
[----:B------:R-:W-:Y:S01]  /*1830*/  FMUL R11, R11, UR4 ;  /* 0x000000040b0b7c20 */ /* 0x000fe20008400000 */
[----:B0-----:R-:W-:Y:S01]  /*1840*/  FFMA R4, R47, UR5, R4 ;  /* 0x000000052f047c23 */ /* 0x001fe20008000004 */
[----:B----4-:R-:W-:Y:S01]  /*1850*/  FMUL R12, R12, UR4 ;  /* 0x000000040c0c7c20 */ /* 0x010fe20008400000 */
[----:B------:R-:W-:Y:S01]  /*1860*/  FMUL R13, R13, UR4 ;  /* 0x000000040d0d7c20 */ /* 0x000fe20008400000 */
[----:B------:R-:W-:Y:S01]  /*1870*/  FMUL R14, R14, UR4 ;  /* 0x000000040e0e7c20 */ /* 0x000fe20008400000 */
[----:B------:R-:W-:Y:S01]  /*1880*/  FMUL R15, R15, UR4 ;  /* 0x000000040f0f7c20 */ /* 0x000fe20008400000 */
[----:B------:R-:W-:Y:S01]  /*1890*/  FFMA R5, R44, UR5, R5 ;  /* 0x000000052c057c23 */ /* 0x000fe20008000005 */
[----:B------:R-:W-:Y:S01]  /*18a0*/  FFMA R6, R45, UR5, R6 ;  /* 0x000000052d067c23 */ /* 0x000fe20008000006 */
[----:B-----5:R-:W-:Y:S01]  /*18b0*/  FMUL R16, R16, UR4 ;  /* 0x0000000410107c20 */ /* 0x020fe20008400000 */
[----:B------:R-:W-:Y:S01]  /*18c0*/  FMUL R17, R17, UR4 ;  /* 0x0000000411117c20 */ /* 0x000fe20008400000 */
[----:B------:R-:W-:Y:S01]  /*18d0*/  FMUL R18, R18, UR4 ;  /* 0x0000000412127c20 */ /* 0x000fe20008400000 */
[----:B------:R-:W-:Y:S01]  /*18e0*/  FMUL R19, R19, UR4 ;  /* 0x0000000413137c20 */ /* 0x000fe20008400000 */
[----:B------:R-:W-:Y:S01]  /*18f0*/  FFMA R7, R46, UR5, R7 ;  /* 0x000000052e077c23 */ /* 0x000fe20008000007 */
        /* <DEDUP_REMOVED lines=12> */
[----:B------:R-:W-:Y:S04]  /*19c0*/  STG.E.128 desc[UR10][R24.64], R4 ;  /* 0x0000000418007986 */ /* 0x000fe8000c101d0a */
[----:B------:R-:W-:Y:S04]  /*19d0*/  STG.E.128 desc[UR10][R22.64], R8 ;  /* 0x0000000816007986 */ /* 0x000fe8000c101d0a */
[----:B------:R-:W-:Y:S04]  /*19e0*/  STG.E.128 desc[UR10][R2.64], R12 ;  /* 0x0000000c02007986 */ /* 0x000fe8000c101d0a */
[----:B------:R-:W-:Y:S01]  /*19f0*/  STG.E.128 desc[UR10][R20.64], R16 ;  /* 0x0000001014007986 */ /* 0x000fe2000c101d0a */
[----:B------:R-:W-:Y:S05]  /*1a00*/  EXIT ;  /* 0x000000000000794d */ /* 0x000fea0003800000 */
.L_x_2:
[----:B------:R-:W-:-:S00]  /*1a10*/  BRA `(.L_x_2) ;  /* 0xfffffffc00fc7947 */ /* 0x000fc0000383ffff */
[----:B------:R-:W-:-:S00]  /*1a20*/  NOP ;  /* 0x0000000000007918 */ /* 0x000fc00000000000 */
        /* <DEDUP_REMOVED lines=13> */
.L_x_12:


//--------------------- .text._Z10mysgemm_v5iiifPfS_fS_ --------------------------
	.section	.text._Z10mysgemm_v5iiifPfS_fS_,"ax",@progbits
	.align	128
        .global         _Z10mysgemm_v5iiifPfS_fS_
        .type           _Z10mysgemm_v5iiifPfS_fS_,@function
        .size           _Z10mysgemm_v5iiifPfS_fS_,(.L_x_13 - _Z10mysgemm_v5iiifPfS_fS_)
        .other          _Z10mysgemm_v5iiifPfS_fS_,@"STO_CUDA_ENTRY STV_DEFAULT"
_Z10mysgemm_v5iiifPfS_fS_:
.text._Z10mysgemm_v5iiifPfS_fS_:
[----:B------:R-:W-:Y:S01]  /*0000*/  LDC R1, c[0x0][0x37c] ;  /* 0x0000df00ff017b82 */ /* 0x000fe20000000800 */
[----:B------:R-:W0:Y:S01]  /*0010*/  S2R R9, SR_TID.X ;  /* 0x0000000000097919 */ /* 0x000e220000002100 */
[----:B------:R-:W1:Y:S06]  /*0020*/  LDCU UR12, c[0x0][0x388] ;  /* 0x00007100ff0c77ac */ /* 0x000e6c0008000800 */
[----:B------:R-:W2:Y:S01]  /*0030*/  S2UR UR6, SR_CTAID.X ;  /* 0x00000000000679c3 */ /* 0x000ea20000002500 */
[----:B------:R-:W-:Y:S01]  /*0040*/  CS2R R18, SRZ ;  /* 0x0000000000127805 */ /* 0x000fe2000001ff00 */
[----:B------:R-:W3:Y:S01]  /*0050*/  S2R R0, SR_CTAID.Y ;  /* 0x0000000000007919 */ /* 0x000ee20000002600 */
[----:B------:R-:W-:Y:S01]  /*0060*/  CS2R R16, SRZ ;  /* 0x0000000000107805 */ /* 0x000fe2000001ff00 */
[----:B------:R-:W4:Y:S01]  /*0070*/  LDCU.64 UR10, c[0x0][0x358] ;  /* 0x00006b00ff0a77ac */ /* 0x000f220008000a00 */
[----:B-1----:R-:W-:-:S02]  /*0080*/  UISETP.GE.AND UP0, UPT, UR12, 0x1, UPT ;  /* 0x000000010c00788c */ /* 0x002fc4000bf06270 */
[----:B--2---:R-:W-:Y:S01]  /*0090*/  USHF.L.U32 UR6, UR6, 0x5, URZ ;  /* 0x0000000506067899 */ /* 0x004fe200080006ff */
[----:B0-----:R-:W-:Y:S02]  /*00a0*/  SHF.L.U32 R7, R9, 0x2, RZ ;  /* 0x0000000209077819 */ /* 0x001fe400000006ff */
[----:B------:R-:W-:Y:S02]  /*00b0*/  SHF.R.U32.HI R6, RZ, 0x3, R9 ;  /* 0x00000003ff067819 */ /* 0x000fe40000011609 */
[----:B---3--:R-:W-:Y:S02]  /*00c0*/  SHF.L.U32 R0, R0, 0x5, RZ ;  /* 0x0000000500007819 */ /* 0x008fe400000006ff */
[----:B------:R-:W-:Y:S01]  /*00d0*/  LOP3.LUT R7, R7, 0x1c, RZ, 0xc0, !PT ;  /* 0x0000001c07077812 */ /* 0x000fe200078ec0ff */
[----:B----4-:R-:W-:Y:S06]  /*00e0*/  BRA.U !UP0, `(.L_x_3) ;  /* 0x0000000d08e87547 */ /* 0x010fec000b800000 */
[----:B------:R-:W0:Y:S01]  /*00f0*/  LDC R11, c[0x0][0x380] ;  /* 0x0000e000ff0b7b82 */ /* 0x000e220000000800 */
[----:B------:R-:W1:Y:S01]  /*0100*/  LDCU.64 UR14, c[0x0][0x398] ;  /* 0x00007300ff0e77ac */ /* 0x000e620008000a00 */
[----:B------:R-:W-:Y:S01]  /*0110*/  IMAD R2, R6, UR12, R7 ;  /* 0x0000000c06027c24 */ /* 0x000fe2000f8e0207 */
[----:B------:R-:W-:Y:S01]  /*0120*/  LOP3.LUT R9, R9, 0x7, RZ, 0xc0, !PT ;  /* 0x0000000709097812 */ /* 0x000fe200078ec0ff */
[----:B------:R-:W-:Y:S01]  /*0130*/  IMAD R5, R0, UR12, RZ ;  /* 0x0000000c00057c24 */ /* 0x000fe2000f8e02ff */
[----:B------:R-:W2:Y:S01]  /*0140*/  LDCU.64 UR4, c[0x0][0x390] ;  /* 0x00007200ff0477ac */ /* 0x000ea20008000a00 */
[----:B------:R-:W-:Y:S01]  /*0150*/  IMAD.WIDE.U32 R2, R2, 0x4, RZ ;  /* 0x0000000402027825 */ /* 0x000fe200078e00ff */
[----:B------:R-:W-:Y:S01]  /*0160*/  LEA R4, R6, R7, 0x5 ;  /* 0x0000000706047211 */ /* 0x000fe200078e28ff */
[----:B------:R-:W3:Y:S01]  /*0170*/  S2UR UR8, SR_CgaCtaId ;  /* 0x00000000000879c3 */ /* 0x000ee20000008800 */
[----:B------:R-:W-:Y:S01]  /*0180*/  UMOV UR7, 0x400 ;  /* 0x0000040000077882 */ /* 0x000fe20000000000 */
[----:B------:R-:W-:-:S02]  /*0190*/  CS2R R16, SRZ ;  /* 0x0000000000107805 */ /* 0x000fc4000001ff00 */
[----:B------:R-:W-:Y:S01]  /*01a0*/  CS2R R18, SRZ ;  /* 0x0000000000127805 */ /* 0x000fe2000001ff00 */
[----:B------:R-:W-:Y:S01]  /*01b0*/  IMAD.WIDE R2, R5, 0x4, R2 ;  /* 0x0000000405027825 */ /* 0x000fe200078e0202 */
[----:B------:R-:W-:Y:S02]  /*01c0*/  SHF.L.U32 R5, R7, 0x7, RZ ;  /* 0x0000000707057819 */ /* 0x000fe400000006ff */
[----:B-1----:R-:W-:Y:S02]  /*01d0*/  IADD3 R26, P0, PT, R2, UR14, RZ ;  /* 0x0000000e021a7c10 */ /* 0x002fe4000ff1e0ff */
[C---:B------:R-:W-:Y:S01]  /*01e0*/  SHF.L.U32 R2, R6.reuse, 0x2, RZ ;  /* 0x0000000206027819 */ /* 0x040fe200000006ff */
[----:B--2---:R-:W-:Y:S01]  /*01f0*/  UIMAD.WIDE UR4, UR6, 0x4, UR4 ;  /* 0x00000004060478a5 */ /* 0x004fe2000f8e0204 */
[----:B0-----:R-:W-:Y:S01]  /*0200*/  IMAD R8, R6, R11, RZ ;  /* 0x0000000b06087224 */ /* 0x001fe200078e02ff */
[----:B------:R-:W-:Y:S02]  /*0210*/  IADD3 R26, P1, PT, R26, 0x8, RZ ;  /* 0x000000081a1a7810 */ /* 0x000fe40007f3e0ff */
[----:B------:R-:W-:Y:S01]  /*0220*/  LOP3.LUT R2, R5, R2, RZ, 0xfc, !PT ;  /* 0x0000000205027212 */ /* 0x000fe200078efcff */
[----:B------:R-:W-:Y:S01]  /*0230*/  IMAD.WIDE R28, R8, 0x4, RZ ;  /* 0x00000004081c7825 */ /* 0x000fe200078e02ff */
[----:B------:R-:W-:-:S02]  /*0240*/  IADD3.X R27, PT, PT, RZ, UR15, R3, P1, P0 ;  /* 0x0000000fff1b7c10 */ /* 0x000fc40008fe0403 */
[----:B------:R-:W-:Y:S01]  /*0250*/  SHF.L.U32 R3, R11, 0x5, RZ ;  /* 0x000000050b037819 */ /* 0x000fe200000006ff */
[----:B---3--:R-:W-:Y:S01]  /*0260*/  ULEA UR9, UR8, UR7, 0x18 ;  /* 0x0000000708097291 */ /* 0x008fe2000f8ec0ff */
[----:B------:R-:W-:Y:S01]  /*0270*/  MOV R31, UR5 ;  /* 0x00000005001f7c02 */ /* 0x000fe20008000f00 */
[----:B------:R-:W-:Y:S01]  /*0280*/  UIADD3 UR7, UPT, UPT, UR7, 0x1000, URZ ;  /* 0x0000100007077890 */ /* 0x000fe2000fffe0ff */
[----:B------:R-:W-:Y:S01]  /*0290*/  IMAD.WIDE.U32 R28, R9, 0x10, R28 ;  /* 0x00000010091c7825 */ /* 0x000fe200078e001c */
[----:B------:R-:W-:Y:S02]  /*02a0*/  IADD3 R5, PT, PT, R7, R8, RZ ;  /* 0x0000000807057210 */ /* 0x000fe40007ffe0ff */
[----:B------:R-:W-:Y:S01]  /*02b0*/  LEA R4, R4, UR9, 0x2 ;  /* 0x0000000904047c11 */ /* 0x000fe2000f8e10ff */
[----:B------:R-:W-:Y:S01]  /*02c0*/  ULEA UR7, UR8, UR7, 0x18 ;  /* 0x0000000708077291 */ /* 0x000fe2000f8ec0ff */
[----:B------:R-:W-:Y:S01]  /*02d0*/  MOV R30, UR4 ;  /* 0x00000004001e7c02 */ /* 0x000fe20008000f00 */
[----:B------:R-:W-:-:S10]  /*02e0*/  UMOV UR4, URZ ;  /* 0x000000ff00047c82 */ /* 0x000fd40008000000 */
.L_x_4:
[----:B------:R-:W-:Y:S01]  /*02f0*/  IADD3 R12, P0, PT, R28, R30, RZ ;  /* 0x0000001e1c0c7210 */ /* 0x000fe20007f1e0ff */
[----:B------:R-:W-:Y:S01]  /*0300*/  IMAD.WIDE R14, R5, 0x4, R30 ;  /* 0x00000004050e7825 */ /* 0x000fe200078e021e */
[----:B------:R-:W2:Y:S02]  /*0310*/  LDG.E R21, desc[UR10][R26.64+-0x8] ;  /* 0xfffff80a1a157981 */ /* 0x000ea4000c1e1900 */
[----:B------:R-:W-:Y:S02]  /*0320*/  IADD3.X R13, PT, PT, R29, R31, RZ, P0, !PT ;  /* 0x0000001f1d0d7210 */ /* 0x000fe400007fe4ff */
[----:B------:R-:W3:Y:S04]  /*0330*/  LDG.E R8, desc[UR10][R14.64] ;  /* 0x0000000a0e087981 */ /* 0x000ee8000c1e1900 */
[----:B------:R-:W3:Y:S04]  /*0340*/  LDG.E R9, desc[UR10][R12.64+0x4] ;  /* 0x0000040a0c097981 */ /* 0x000ee8000c1e1900 */
[----:B------:R-:W3:Y:S04]  /*0350*/  LDG.E R10, desc[UR10][R12.64+0x8] ;  /* 0x0000080a0c0a7981 */ /* 0x000ee8000c1e1900 */
[----:B------:R-:W3:Y:S04]  /*0360*/  LDG.E R11, desc[UR10][R12.64+0xc] ;  /* 0x00000c0a0c0b7981 */ /* 0x000ee8000c1e1900 */
[----:B------:R-:W4:Y:S04]  /*0370*/  LDG.E R23, desc[UR10][R26.64+-0x4] ;  /* 0xfffffc0a1a177981 */ /* 0x000f28000c1e1900 */
[----:B------:R-:W5:Y:S04]  /*0380*/  LDG.E R35, desc[UR10][R26.64] ;  /* 0x0000000a1a237981 */ /* 0x000f68000c1e1900 */
[----:B------:R-:W5:Y:S01]  /*0390*/  LDG.E R37, desc[UR10][R26.64+0x4] ;  /* 0x0000040a1a257981 */ /* 0x000f62000c1e1900 */
[----:B------:R-:W-:-:S02]  /*03a0*/  LEA R25, R6, UR7, 0x2 ;  /* 0x0000000706197c11 */ /* 0x000fc4000f8e10ff */
[----:B------:R-:W-:Y:S01]  /*03b0*/  LEA R24, R7, UR9, 0x2 ;  /* 0x0000000907187c11 */ /* 0x000fe2000f8e10ff */
[----:B---3--:R-:W-:Y:S04]  /*03c0*/  STS.128 [R4], R8 ;  /* 0x0000000804007388 */ /* 0x008fe80000000c00 */
[----:B--2---:R-:W-:Y:S04]  /*03d0*/  STS [R2+UR7], R21 ;  /* 0x0000001502007988 */ /* 0x004fe80008000807 */
[----:B----4-:R-:W-:Y:S04]  /*03e0*/  STS [R2+UR7+0x80], R23 ;  /* 0x0000801702007988 */ /* 0x010fe80008000807 */
[----:B-----5:R-:W-:Y:S04]  /*03f0*/  STS [R2+UR7+0x100], R35 ;  /* 0x0001002302007988 */ /* 0x020fe80008000807 */
[----:B------:R-:W-:Y:S01]  /*0400*/  STS [R2+UR7+0x180], R37 ;  /* 0x0001802502007988 */ /* 0x000fe20008000807 */
[----:B------:R-:W-:Y:S06]  /*0410*/  BAR.SYNC.DEFER_BLOCKING 0x0 ;  /* 0x0000000000007b1d */ /* 0x000fec0000010000 */
[----:B------:R-:W-:Y:S04]  /*0420*/  LDS R22, [R25] ;  /* 0x0000000019167984 */ /* 0x000fe80000000800 */
[----:B------:R-:W0:Y:S04]  /*0430*/  LDS.128 R12, [R24] ;  /* 0x00000000180c7984 */ /* 0x000e280000000c00 */
[----:B------:R-:W-:Y:S04]  /*0440*/  LDS R20, [R25+0x80] ;  /* 0x0000800019147984 */ /* 0x000fe80000000800 */
[----:B------:R-:W1:Y:S04]  /*0450*/  LDS.128 R8, [R24+0x80] ;  /* 0x0000800018087984 */ /* 0x000e680000000c00 */
[----:B------:R-:W-:Y:S04]  /*0460*/  LDS R21, [R25+0x100] ;  /* 0x0001000019157984 */ /* 0x000fe80000000800 */
[----:B------:R-:W-:Y:S01]  /*0470*/  LDS R23, [R25+0x180] ;  /* 0x0001800019177984 */ /* 0x000fe20000000800 */
[C---:B0-----:R-:W-:Y:S01]  /*0480*/  FFMA R12, R22.reuse, R12, R17 ;  /* 0x0000000c160c7223 */ /* 0x041fe20000000011 */
[C---:B------:R-:W-:Y:S01]  /*0490*/  FFMA R32, R22.reuse, R13, R16 ;  /* 0x0000000d16207223 */ /* 0x040fe20000000010 */
[C---:B------:R-:W-:Y:S01]  /*04a0*/  FFMA R33, R22.reuse, R14, R19 ;  /* 0x0000000e16217223 */ /* 0x040fe20000000013 */
[----:B------:R-:W-:-:S02]  /*04b0*/  FFMA R34, R22, R15, R18 ;  /* 0x0000000f16227223 */ /* 0x000fc40000000012 */
[----:B------:R-:W0:Y:S01]  /*04c0*/  LDS.128 R16, [R24+0x100] ;  /* 0x0001000018107984 */ /* 0x000e220000000c00 */
[----:B-1----:R-:W-:-:S03]  /*04d0*/  FFMA R22, R20, R8, R12 ;  /* 0x0000000814167223 */ /* 0x002fc6000000000c */
[----:B------:R-:W1:Y:S01]  /*04e0*/  LDS.128 R12, [R24+0x180] ;  /* 0x00018000180c7984 */ /* 0x000e620000000c00 */
[C---:B------:R-:W-:Y:S01]  /*04f0*/  FFMA R32, R20.reuse, R9, R32 ;  /* 0x0000000914207223 */ /* 0x040fe20000000020 */
[C---:B------:R-:W-:Y:S01]  /*0500*/  FFMA R33, R20.reuse, R10, R33 ;  /* 0x0000000a14217223 */ /* 0x040fe20000000021 */
[----:B------:R-:W-:Y:S02]  /*0510*/  FFMA R34, R20, R11, R34 ;  /* 0x0000000b14227223 */ /* 0x000fe40000000022 */
[----:B------:R-:W-:Y:S04]  /*0520*/  LDS R20, [R25+0x200] ;  /* 0x0002000019147984 */ /* 0x000fe80000000800 */
[----:B------:R-:W2:Y:S01]  /*0530*/  LDS.128 R8, [R24+0x200] ;  /* 0x0002000018087984 */ /* 0x000ea20000000c00 */
[C---:B0-----:R-:W-:Y:S01]  /*0540*/  FFMA R16, R21.reuse, R16, R22 ;  /* 0x0000001015107223 */ /* 0x041fe20000000016 */
[C---:B------:R-:W-:Y:S01]  /*0550*/  FFMA R32, R21.reuse, R17, R32 ;  /* 0x0000001115207223 */ /* 0x040fe20000000020 */
[C---:B------:R-:W-:Y:S01]  /*0560*/  FFMA R33, R21.reuse, R18, R33 ;  /* 0x0000001215217223 */ /* 0x040fe20000000021 */
[----:B------:R-:W-:Y:S01]  /*0570*/  FFMA R34, R21, R19, R34 ;  /* 0x0000001315227223 */ /* 0x000fe20000000022 */
[C---:B-1----:R-:W-:Y:S01]  /*0580*/  FFMA R35, R23.reuse, R12, R16 ;  /* 0x0000000c17237223 */ /* 0x042fe20000000010 */
[----:B------:R-:W-:Y:S04]  /*0590*/  LDS R21, [R25+0x280] ;  /* 0x0002800019157984 */ /* 0x000fe80000000800 */
[----:B------:R-:W0:Y:S01]  /*05a0*/  LDS.128 R16, [R24+0x280] ;  /* 0x0002800018107984 */ /* 0x000e220000000c00 */
[C---:B------:R-:W-:Y:S01]  /*05b0*/  FFMA R32, R23.reuse, R13, R32 ;  /* 0x0000000d17207223 */ /* 0x040fe20000000020 */
[C---:B------:R-:W-:Y:S01]  /*05c0*/  FFMA R33, R23.reuse, R14, R33 ;  /* 0x0000000e17217223 */ /* 0x040fe20000000021 */
[----:B------:R-:W-:-:S02]  /*05d0*/  FFMA R34, R23, R15, R34 ;  /* 0x0000000f17227223 */ /* 0x000fc40000000022 */
[----:B------:R-:W-:Y:S04]  /*05e0*/  LDS R23, [R25+0x300] ;  /* 0x0003000019177984 */ /* 0x000fe80000000800 */
[----:B------:R-:W1:Y:S01]  /*05f0*/  LDS.128 R12, [R24+0x300] ;  /* 0x00030000180c7984 */ /* 0x000e620000000c00 */
[C---:B--2---:R-:W-:Y:S01]  /*0600*/  FFMA R22, R20.reuse, R8, R35 ;  /* 0x0000000814167223 */ /* 0x044fe20000000023 */
        /* <DEDUP_REMOVED lines=8> */
[----:B------:R-:W-:-:S02]  /*0690*/  FFMA R34, R21, R19, R34 ;  /* 0x0000001315227223 */ /* 0x000fc40000000022 */
[----:B------:R-:W-:Y:S01]  /*06a0*/  LDS R21, [R25+0x400] ;  /* 0x0004000019157984 */ /* 0x000fe20000000800 */
[----:B-1----:R-:W-:-:S03]  /*06b0*/  FFMA R35, R23, R12, R16 ;  /* 0x0000000c17237223 */ /* 0x002fc60000000010 */
[----:B------:R-:W0:Y:S01]  /*06c0*/  LDS.128 R16, [R24+0x400] ;  /* 0x0004000018107984 */ /* 0x000e220000000c00 */
[C---:B------:R-:W-:Y:S01]  /*06d0*/  FFMA R32, R23.reuse, R13, R32 ;  /* 0x0000000d17207223 */ /* 0x040fe20000000020 */
[C---:B------:R-:W-:Y:S01]  /*06e0*/  FFMA R33, R23.reuse, R14, R33 ;  /* 0x0000000e17217223 */ /* 0x040fe20000000021 */
[----:B------:R-:W-:Y:S02]  /*06f0*/  FFMA R34, R23, R15, R34 ;  /* 0x0000000f17227223 */ /* 0x000fe40000000022 */
[----:B------:R-:W-:Y:S04]  /*0700*/  LDS R23, [R25+0x480] ;  /* 0x0004800019177984 */ /* 0x000fe80000000800 */
[----:B------:R-:W1:Y:S01]  /*0710*/  LDS.128 R12, [R24+0x480] ;  /* 0x00048000180c7984 */ /* 0x000e620000000c00 */
[C---:B--2---:R-:W-:Y:S01]  /*0720*/  FFMA R22, R20.reuse, R8, R35 ;  /* 0x0000000814167223 */ /* 0x044fe20000000023 */
[C---:B------:R-:W-:Y:S01]  /*0730*/  FFMA R32, R20.reuse, R9, R32 ;  /* 0x0000000914207223 */ /* 0x040fe20000000020 */
[C---:B------:R-:W-:Y:S01]  /*0740*/  FFMA R33, R20.reuse, R10, R33 ;  /* 0x0000000a14217223 */ /* 0x040fe20000000021 */
[----:B------:R-:W-:-:S02]  /*0750*/  FFMA R34, R20, R11, R34 ;  /* 0x0000000b14227223 */ /* 0x000fc40000000022 */
[----:B------:R-:W-:Y:S04]  /*0760*/  LDS R20, [R25+0x500] ;  /* 0x0005000019147984 */ /* 0x000fe80000000800 */
[----:B------:R-:W2:Y:S01]  /*0770*/  LDS.128 R8, [R24+0x500] ;  /* 0x0005000018087984 */ /* 0x000ea20000000c00 */
[C---:B0-----:R-:W-:Y:S01]  /*0780*/  FFMA R16, R21.reuse, R16, R22 ;  /* 0x0000001015107223 */ /* 0x041fe20000000016 */
[C---:B------:R-:W-:Y:S01]  /*0790*/  FFMA R32, R21.reuse, R17, R32 ;  /* 0x0000001115207223 */ /* 0x040fe20000000020 */
[C---:B------:R-:W-:Y:S01]  /*07a0*/  FFMA R33, R21.reuse, R18, R33 ;  /* 0x0000001215217223 */ /* 0x040fe20000000021 */
[----:B------:R-:W-:Y:S02]  /*07b0*/  FFMA R34, R21, R19, R34 ;  /* 0x0000001315227223 */ /* 0x000fe40000000022 */
        /* <DEDUP_REMOVED lines=71> */
[----:B------:R-:W-:Y:S01]  /*0c30*/  FFMA R34, R21, R19, R34 ;  /* 0x0000001315227223 */ /* 0x000fe20000000022 */
[----:B------:R-:W-:Y:S01]  /*0c40*/  LDS R22, [R25+0xc00] ;  /* 0x000c000019167984 */ /* 0x000fe20000000800 */
[C---:B-1----:R-:W-:Y:S01]  /*0c50*/  FFMA R17, R23.reuse, R12, R16 ;  /* 0x0000000c17117223 */ /* 0x042fe20000000010 */
[C---:B------:R-:W-:Y:S01]  /*0c60*/  FFMA R16, R23.reuse, R13, R32 ;  /* 0x0000000d17107223 */ /* 0x040fe20000000020 */
[C---:B------:R-:W-:Y:S01]  /*0c70*/  FFMA R21, R23.reuse, R14, R33 ;  /* 0x0000000e17157223 */ /* 0x040fe20000000021 */
[----:B------:R-:W-:-:S02]  /*0c80*/  FFMA R36, R23, R15, R34 ;  /* 0x0000000f17247223 */ /* 0x000fc40000000022 */
[----:B------:R-:W-:Y:S04]  /*0c90*/  LDS R23, [R25+0xb80] ;  /* 0x000b800019177984 */ /* 0x000fe80000000800 */
[----:B------:R-:W0:Y:S01]  /*0ca0*/  LDS.128 R12, [R24+0xb80] ;  /* 0x000b8000180c7984 */ /* 0x000e220000000c00 */
[C---:B--2---:R-:W-:Y:S01]  /*0cb0*/  FFMA R32, R20.reuse, R8, R17 ;  /* 0x0000000814207223 */ /* 0x044fe20000000011 */
[C---:B------:R-:W-:Y:S02]  /*0cc0*/  FFMA R34, R20.reuse, R9, R16 ;  /* 0x0000000914227223 */ /* 0x040fe40000000010 */
[----:B------:R-:W1:Y:S01]  /*0cd0*/  LDS.128 R16, [R24+0xc00] ;  /* 0x000c000018107984 */ /* 0x000e620000000c00 */
[C---:B------:R-:W-:Y:S01]  /*0ce0*/  FFMA R33, R20.reuse, R10, R21 ;  /* 0x0000000a14217223 */ /* 0x040fe20000000015 */
[----:B------:R-:W-:-:S02]  /*0cf0*/  FFMA R36, R20, R11, R36 ;  /* 0x0000000b14247223 */ /* 0x000fc40000000024 */
[----:B------:R-:W-:Y:S04]  /*0d00*/  LDS R21, [R25+0xc80] ;  /* 0x000c800019157984 */ /* 0x000fe80000000800 */
[----:B------:R-:W2:Y:S04]  /*0d10*/  LDS.128 R8, [R24+0xc80] ;  /* 0x000c800018087984 */ /* 0x000ea80000000c00 */
[----:B------:R-:W-:Y:S01]  /*0d20*/  LDS R20, [R25+0xd80] ;  /* 0x000d800019147984 */ /* 0x000fe20000000800 */
[C---:B0-----:R-:W-:Y:S01]  /*0d30*/  FFMA R35, R23.reuse, R12, R32 ;  /* 0x0000000c17237223 */ /* 0x041fe20000000020 */
[C---:B------:R-:W-:Y:S01]  /*0d40*/  FFMA R32, R23.reuse, R13, R34 ;  /* 0x0000000d17207223 */ /* 0x040fe20000000022 */
[C---:B------:R-:W-:Y:S01]  /*0d50*/  FFMA R33, R23.reuse, R14, R33 ;  /* 0x0000000e17217223 */ /* 0x040fe20000000021 */
[----:B------:R-:W-:Y:S01]  /*0d60*/  FFMA R36, R23, R15, R36 ;  /* 0x0000000f17247223 */ /* 0x000fe20000000024 */
[C---:B-1----:R-:W-:Y:S01]  /*0d70*/  FFMA R16, R22.reuse, R16, R35 ;  /* 0x0000001016107223 */ /* 0x042fe20000000023 */
[----:B------:R-:W-:Y:S01]  /*0d80*/  LDS R23, [R25+0xd00] ;  /* 0x000d000019177984 */ /* 0x000fe20000000800 */
[C---:B------:R-:W-:Y:S01]  /*0d90*/  FFMA R32, R22.reuse, R17, R32 ;  /* 0x0000001116207223 */ /* 0x040fe20000000020 */
[----:B------:R-:W-:-:S02]  /*0da0*/  FFMA R33, R22, R18, R33 ;  /* 0x0000001216217223 */ /* 0x000fc40000000021 */
[----:B------:R-:W0:Y:S01]  /*0db0*/  LDS.128 R12, [R24+0xd00] ;  /* 0x000d0000180c7984 */ /* 0x000e220000000c00 */
[----:B------:R-:W-:Y:S01]  /*0dc0*/  FFMA R36, R22, R19, R36 ;  /* 0x0000001316247223 */ /* 0x000fe20000000024 */
[C---:B--2---:R-:W-:Y:S02]  /*0dd0*/  FFMA R22, R21.reuse, R8, R16 ;  /* 0x0000000815167223 */ /* 0x044fe40000000010 */
[----:B------:R-:W1:Y:S01]  /*0de0*/  LDS.128 R16, [R24+0xd80] ;  /* 0x000d800018107984 */ /* 0x000e620000000c00 */
[C---:B------:R-:W-:Y:S01]  /*0df0*/  FFMA R34, R21.reuse, R9, R32 ;  /* 0x0000000915227223 */ /* 0x040fe20000000020 */
[C---:B------:R-:W-:Y:S01]  /*0e00*/  FFMA R33, R21.reuse, R10, R33 ;  /* 0x0000000a15217223 */ /* 0x040fe20000000021 */
[----:B------:R-:W-:Y:S01]  /*0e10*/  FFMA R36, R21, R11, R36 ;  /* 0x0000000b15247223 */ /* 0x000fe20000000024 */
        /* <DEDUP_REMOVED lines=8> */
[----:B------:R-:W-:-:S02]  /*0ea0*/  FFMA R16, R20, R17, R34 ;  /* 0x0000001114107223 */ /* 0x000fc40000000022 */
[----:B------:R-:W0:Y:S01]  /*0eb0*/  LDS.128 R12, [R24+0xe80] ;  /* 0x000e8000180c7984 */ /* 0x000e220000000c00 */
[C---:B------:R-:W-:Y:S01]  /*0ec0*/  FFMA R21, R20.reuse, R18, R21 ;  /* 0x0000001214157223 */ /* 0x040fe20000000015 */
[----:B------:R-:W-:Y:S01]  /*0ed0*/  FFMA R34, R20, R19, R36 ;  /* 0x0000001314227223 */ /* 0x000fe20000000024 */
[C---:B--2---:R-:W-:Y:S02]  /*0ee0*/  FFMA R36, R32.reuse, R9, R16 ;  /* 0x0000000920247223 */ /* 0x044fe40000000010 */
[----:B------:R-:W-:Y:S01]  /*0ef0*/  LDS R9, [R25+0xf00] ;  /* 0x000f000019097984 */ /* 0x000fe20000000800 */
[----:B------:R-:W-:-:S03]  /*0f00*/  FFMA R8, R32, R8, R35 ;  /* 0x0000000820087223 */ /* 0x000fc60000000023 */
[----:B------:R-:W1:Y:S01]  /*0f10*/  LDS.128 R16, [R24+0xf00] ;  /* 0x000f000018107984 */ /* 0x000e620000000c00 */
[----:B------:R-:W-:-:S03]  /*0f20*/  FFMA R35, R32, R10, R21 ;  /* 0x0000000a20237223 */ /* 0x000fc60000000015 */
[----:B------:R-:W-:Y:S04]  /*0f30*/  LDS R10, [R25+0xf80] ;  /* 0x000f8000190a7984 */ /* 0x000fe80000000800 */
[----:B------:R-:W2:Y:S01]  /*0f40*/  LDS.128 R20, [R24+0xf80] ;  /* 0x000f800018147984 */ /* 0x000ea20000000c00 */
[----:B------:R-:W-:Y:S01]  /*0f50*/  UIADD3 UR4, UPT, UPT, UR4, 0x20, URZ ;  /* 0x0000002004047890 */ /* 0x000fe2000fffe0ff */
[----:B------:R-:W-:-:S03]  /*0f60*/  FFMA R34, R32, R11, R34 ;  /* 0x0000000b20227223 */ /* 0x000fc60000000022 */
[----:B------:R-:W-:Y:S01]  /*0f70*/  UISETP.GE.AND UP0, UPT, UR4, UR12, UPT ;  /* 0x0000000c0400728c */ /* 0x000fe2000bf06270 */
[----:B------:R-:W-:Y:S01]  /*0f80*/  BAR.SYNC.DEFER_BLOCKING 0x0 ;  /* 0x0000000000007b1d */ /* 0x000fe20000010000 */
[----:B------:R-:W-:Y:S01]  /*0f90*/  IADD3 R26, P0, PT, R26, 0x80, RZ ;  /* 0x000000801a1a7810 */ /* 0x000fe20007f1e0ff */
[----:B------:R-:W-:-:S03]  /*0fa0*/  IMAD.WIDE R30, R3, 0x4, R30 ;  /* 0x00000004031e7825 */ /* 0x000fc600078e021e */
[----:B------:R-:W-:Y:S01]  /*0fb0*/  IADD3.X R27, PT, PT, RZ, R27, RZ, P0, !PT ;  /* 0x0000001bff1b7210 */ /* 0x000fe200007fe4ff */
[C---:B0-----:R-:W-:Y:S01]  /*0fc0*/  FFMA R8, R33.reuse, R12, R8 ;  /* 0x0000000c21087223 */ /* 0x041fe20000000008 */
[C---:B------:R-:W-:Y:S01]  /*0fd0*/  FFMA R36, R33.reuse, R13, R36 ;  /* 0x0000000d21247223 */ /* 0x040fe20000000024 */
[C---:B------:R-:W-:Y:S01]  /*0fe0*/  FFMA R35, R33.reuse, R14, R35 ;  /* 0x0000000e21237223 */ /* 0x040fe20000000023 */
[----:B------:R-:W-:Y:S01]  /*0ff0*/  FFMA R34, R33, R15, R34 ;  /* 0x0000000f21227223 */ /* 0x000fe20000000022 */
[C---:B-1----:R-:W-:Y:S01]  /*1000*/  FFMA R11, R9.reuse, R16, R8 ;  /* 0x00000010090b7223 */ /* 0x042fe20000000008 */
[C---:B------:R-:W-:Y:S01]  /*1010*/  FFMA R36, R9.reuse, R17, R36 ;  /* 0x0000001109247223 */ /* 0x040fe20000000024 */
[C---:B------:R-:W-:Y:S01]  /*1020*/  FFMA R35, R9.reuse, R18, R35 ;  /* 0x0000001209237223 */ /* 0x040fe20000000023 */
[----:B------:R-:W-:Y:S01]  /*1030*/  FFMA R34, R9, R19, R34 ;  /* 0x0000001309227223 */ /* 0x000fe20000000022 */
[C---:B--2---:R-:W-:Y:S01]  /*1040*/  FFMA R17, R10.reuse, R20, R11 ;  /* 0x000000140a117223 */ /* 0x044fe2000000000b */
[C---:B------:R-:W-:Y:S01]  /*1050*/  FFMA R16, R10.reuse, R21, R36 ;  /* 0x000000150a107223 */ /* 0x040fe20000000024 */
[C---:B------:R-:W-:Y:S01]  /*1060*/  FFMA R19, R10.reuse, R22, R35 ;  /* 0x000000160a137223 */ /* 0x040fe20000000023 */
[----:B------:R-:W-:Y:S01]  /*1070*/  FFMA R18, R10, R23, R34 ;  /* 0x000000170a127223 */ /* 0x000fe20000000022 */
[----:B------:R-:W-:Y:S06]  /*1080*/  BRA.U !UP0, `(.L_x_4) ;  /* 0xfffffff108987547 */ /* 0x000fec000b83ffff */
.L_x_3:
[----:B------:R-:W0:Y:S01]  /*1090*/  LDC R3, c[0x0][0x380] ;  /* 0x0000e000ff037b82 */ /* 0x000e220000000800 */
[----:B------:R-:W1:Y:S01]  /*10a0*/  LDCU.64 UR4, c[0x0][0x3a8] ;  /* 0x00007500ff0477ac */ /* 0x000e620008000a00 */
[-C--:B0-----:R-:W-:Y:S02]  /*10b0*/  IMAD R7, R6, R3.reuse, R7 ;  /* 0x0000000306077224 */ /* 0x081fe400078e0207 */
[----:B------:R-:W-:-:S03]  /*10c0*/  IMAD R0, R0, R3, UR6 ;  /* 0x0000000600007e24 */ /* 0x000fc6000f8e0203 */
[----:B------:R-:W-:Y:S02]  /*10d0*/  SHF.R.S32.HI R3, RZ, 0x1f, R7 ;  /* 0x0000001fff037819 */ /* 0x000fe40000011407 */
[----:B------:R-:W-:-:S04]  /*10e0*/  IADD3 R7, P0, PT, R0, R7, RZ ;  /* 0x0000000700077210 */ /* 0x000fc80007f1e0ff */
[----:B------:R-:W-:Y:S02]  /*10f0*/  LEA.HI.X.SX32 R0, R0, R3, 0x1, P0 ;  /* 0x0000000300007211 */ /* 0x000fe400000f0eff */
[C---:B-1----:R-:W-:Y:S01]  /*1100*/  LEA R2, P0, R7.reuse, UR4, 0x2 ;  /* 0x0000000407027c11 */ /* 0x042fe2000f8010ff */
[----:B------:R-:W0:Y:S03]  /*1110*/  LDCU UR4, c[0x0][0x3a0] ;  /* 0x00007400ff0477ac */ /* 0x000e260008000800 */
[----:B------:R-:W-:Y:S01]  /*1120*/  LEA.HI.X R3, R7, UR5, R0, 0x2, P0 ;  /* 0x0000000507037c11 */ /* 0x000fe200080f1400 */
[----:B------:R-:W1:Y:S04]  /*1130*/  LDCU UR5, c[0x0][0x38c] ;  /* 0x00007180ff0577ac */ /* 0x000e680008000800 */
[----:B------:R-:W0:Y:S04]  /*1140*/  LDG.E R0, desc[UR10][R2.64] ;  /* 0x0000000a02007981 */ /* 0x000e28000c1e1900 */
[----:B------:R-:W2:Y:S04]  /*1150*/  LDG.E R4, desc[UR10][R2.64+0x4] ;  /* 0x0000040a02047981 */ /* 0x000ea8000c1e1900 */
[----:B------:R-:W3:Y:S04]  /*1160*/  LDG.E R6, desc[UR10][R2.64+0x8] ;  /* 0x0000080a02067981 */ /* 0x000ee8000c1e1900 */
[----:B------:R-:W4:Y:S01]  /*1170*/  LDG.E R7, desc[UR10][R2.64+0xc] ;  /* 0x00000c0a02077981 */ /* 0x000f22000c1e1900 */
[----:B0-----:R-:W-:Y:S01]  /*1180*/  FMUL R0, R0, UR4 ;  /* 0x0000000400007c20 */ /* 0x001fe20008400000 */
[----:B--2---:R-:W-:-:S03]  /*1190*/  FMUL R5, R4, UR4 ;  /* 0x0000000404057c20 */ /* 0x004fc60008400000 */
[----:B-1----:R-:W-:Y:S01]  /*11a0*/  FFMA R17, R17, UR5, R0 ;  /* 0x0000000511117c23 */ /* 0x002fe20008000000 */
[----:B---3--:R-:W-:Y:S01]  /*11b0*/  FMUL R6, R6, UR4 ;  /* 0x0000000406067c20 */ /* 0x008fe20008400000 */
[----:B------:R-:W-:-:S03]  /*11c0*/  FFMA R5, R16, UR5, R5 ;  /* 0x0000000510057c23 */ /* 0x000fc60008000005 */
[----:B------:R-:W-:Y:S01]  /*11d0*/  STG.E desc[UR10][R2.64], R17 ;  /* 0x0000001102007986 */ /* 0x000fe2000c10190a */
[----:B----4-:R-:W-:Y:S01]  /*11e0*/  FMUL R7, R7, UR4 ;  /* 0x0000000407077c20 */ /* 0x010fe20008400000 */
[----:B------:R-:W-:Y:S02]  /*11f0*/  FFMA R19, R19, UR5, R6 ;  /* 0x0000000513137c23 */ /* 0x000fe40008000006 */
[----:B------:R-:W-:Y:S01]  /*1200*/  STG.E desc[UR10][R2.64+0x4], R5 ;  /* 0x0000040502007986 */ /* 0x000fe2000c10190a */
[----:B------:R-:W-:-:S03]  /*1210*/  FFMA R7, R18, UR5, R7 ;  /* 0x0000000512077c23 */ /* 0x000fc60008000007 */
[----:B------:R-:W-:Y:S04]  /*1220*/  STG.E desc[UR10][R2.64+0x8], R19 ;  /* 0x0000081302007986 */ /* 0x000fe8000c10190a */
[----:B------:R-:W-:Y:S01]  /*1230*/  STG.E desc[UR10][R2.64+0xc], R7 ;  /* 0x00000c0702007986 */ /* 0x000fe2000c10190a */
[----:B------:R-:W-:Y:S05]  /*1240*/  EXIT ;  /* 0x000000000000794d */ /* 0x000fea0003800000 */
.L_x_5:
        /* <DEDUP_REMOVED lines=11> */
.L_x_13:


//--------------------- .text._Z10mysgemm_v4iiifPfS_fS_ --------------------------
	.section	.text._Z10mysgemm_v4iiifPfS_fS_,"ax",@progbits
	.align	128
        .global         _Z10mysgemm_v4iiifPfS_fS_
        .type           _Z10mysgemm_v4iiifPfS_fS_,@function
        .size           _Z10mysgemm_v4iiifPfS_fS_,(.L_x_14 - _Z10mysgemm_v4iiifPfS_fS_)
        .other          _Z10mysgemm_v4iiifPfS_fS_,@"STO_CUDA_ENTRY STV_DEFAULT"
_Z10mysgemm_v4iiifPfS_fS_:
.text._Z10mysgemm_v4iiifPfS_fS_:
[----:B------:R-:W-:Y:S08]  /*0000*/  LDC R1, c[0x0][0x37c] ;  /* 0x0000df00ff017b82 */ /* 0x000ff00000000800 */
[----:B------:R-:W0:Y:S01]  /*0010*/  LDC R0, c[0x0][0x388] ;  /* 0x0000e200ff007b82 */ /* 0x000e220000000800 */
[----:B------:R-:W1:Y:S01]  /*0020*/  S2R R7, SR_CTAID.X ;  /* 0x0000000000077919 */ /* 0x000e620000002500 */
[----:B------:R-:W2:Y:S01]  /*0030*/  LDCU.64 UR8, c[0x0][0x358] ;  /* 0x00006b00ff0877ac */ /* 0x000ea20008000a00 */
[----:B------:R-:W-:Y:S01]  /*0040*/  HFMA2 R15, -RZ, RZ, 0, 0 ;  /* 0x00000000ff0f7431 */ /* 0x000fe200000001ff */
[----:B------:R-:W3:Y:S04]  /*0050*/  S2R R14, SR_TID.X ;  /* 0x00000000000e7919 */ /* 0x000ee80000002100 */
[----:B------:R-:W4:Y:S08]  /*0060*/  S2UR UR5, SR_CTAID.Y ;  /* 0x00000000000579c3 */ /* 0x000f300000002600 */
[----:B------:R-:W2:Y:S01]  /*0070*/  LDC R4, c[0x0][0x380] ;  /* 0x0000e000ff047b82 */ /* 0x000ea20000000800 */
[----:B0-----:R-:W-:Y:S01]  /*0080*/  ISETP.GE.AND P0, PT, R0, 0x1, PT ;  /* 0x000000010000780c */ /* 0x001fe20003f06270 */
[----:B----4-:R-:W-:Y:S01]  /*0090*/  USHF.L.U32 UR5, UR5, 0x5, URZ ;  /* 0x0000000505057899 */ /* 0x010fe200080006ff */
[----:B-1----:R-:W-:-:S02]  /*00a0*/  SHF.L.U32 R7, R7, 0x5, RZ ;  /* 0x0000000507077819 */ /* 0x002fc400000006ff */
[----:B---3--:R-:W-:Y:S02]  /*00b0*/  LOP3.LUT R9, R14, 0x1f, RZ, 0xc0, !PT ;  /* 0x0000001f0e097812 */ /* 0x008fe400078ec0ff */
[----:B------:R-:W-:-:S07]  /*00c0*/  SHF.R.U32.HI R6, RZ, 0x5, R14 ;  /* 0x00000005ff067819 */ /* 0x000fce000001160e */
[----:B------:R-:W-:Y:S05]  /*00d0*/  @!P0 BRA `(.L_x_6) ;  /* 0x0000000800288947 */ /* 0x000fea0003800000 */
[----:B------:R-:W0:Y:S01]  /*00e0*/  LDC R13, c[0x0][0x380] ;  /* 0x0000e000ff0d7b82 */ /* 0x000e220000000800 */
[----:B------:R-:W1:Y:S01]  /*00f0*/  LDCU.128 UR12, c[0x0][0x390] ;  /* 0x00007200ff0c77ac */ /* 0x000e620008000c00 */
[----:B------:R-:W-:Y:S01]  /*0100*/  IMAD R2, R6, R0, R9 ;  /* 0x0000000006027224 */ /* 0x000fe200078e0209 */
[----:B------:R-:W-:Y:S01]  /*0110*/  SHF.L.U32 R12, R9, 0x7, RZ ;  /* 0x00000007090c7819 */ /* 0x000fe200000006ff */
[----:B------:R-:W-:Y:S01]  /*0120*/  IMAD R11, R0, UR5, RZ ;  /* 0x00000005000b7c24 */ /* 0x000fe2000f8e02ff */
[----:B------:R-:W-:Y:S01]  /*0130*/  UMOV UR4, 0x400 ;  /* 0x0000040000047882 */ /* 0x000fe20000000000 */
[----:B------:R-:W-:Y:S01]  /*0140*/  IMAD.WIDE.U32 R2, R2, 0x4, RZ ;  /* 0x0000000402027825 */ /* 0x000fe200078e00ff */
[----:B------:R-:W-:Y:S01]  /*0150*/  UIADD3 UR6, UPT, UPT, UR4, 0x1000, URZ ;  /* 0x0000100004067890 */ /* 0x000fe2000fffe0ff */
[----:B------:R-:W3:Y:S01]  /*0160*/  S2UR UR7, SR_CgaCtaId ;  /* 0x00000000000779c3 */ /* 0x000ee20000008800 */
[----:B------:R-:W-:Y:S01]  /*0170*/  MOV R15, RZ ;  /* 0x000000ff000f7202 */ /* 0x000fe20000000f00 */
[----:B------:R-:W-:-:S03]  /*0180*/  IMAD.WIDE R10, R11, 0x4, R2 ;  /* 0x000000040b0a7825 */ /* 0x000fc600078e0202 */
[----:B-1----:R-:W-:Y:S01]  /*0190*/  IADD3 R10, P0, PT, R10, UR14, RZ ;  /* 0x0000000e0a0a7c10 */ /* 0x002fe2000ff1e0ff */
[----:B0-----:R-:W-:Y:S01]  /*01a0*/  IMAD R5, R6, R13, R9 ;  /* 0x0000000d06057224 */ /* 0x001fe200078e0209 */
[----:B------:R-:W-:-:S03]  /*01b0*/  SHF.L.U32 R13, R13, 0x5, RZ ;  /* 0x000000050d0d7819 */ /* 0x000fc600000006ff */
[----:B------:R-:W-:Y:S01]  /*01c0*/  IMAD.WIDE R2, R5, 0x4, RZ ;  /* 0x0000000405027825 */ /* 0x000fe200078e02ff */
[----:B------:R-:W-:Y:S01]  /*01d0*/  LOP3.LUT R5, R14, 0x3e0, RZ, 0xc0, !PT ;  /* 0x000003e00e057812 */ /* 0x000fe200078ec0ff */
[----:B---3--:R-:W-:-:S03]  /*01e0*/  ULEA UR4, UR7, UR4, 0x18 ;  /* 0x0000000407047291 */ /* 0x008fc6000f8ec0ff */
[----:B------:R-:W-:Y:S01]  /*01f0*/  LOP3.LUT R14, R5, 0x1f, R14, 0xf8, !PT ;  /* 0x0000001f050e7812 */ /* 0x000fe200078ef80e */
[----:B------:R-:W-:Y:S01]  /*0200*/  IMAD.WIDE R2, R7, 0x4, R2 ;  /* 0x0000000407027825 */ /* 0x000fe200078e0202 */
[----:B------:R-:W-:Y:S01]  /*0210*/  IADD3.X R5, PT, PT, R11, UR15, RZ, P0, !PT ;  /* 0x0000000f0b057c10 */ /* 0x000fe200087fe4ff */
[----:B------:R-:W-:Y:S01]  /*0220*/  ULEA UR6, UR7, UR6, 0x18 ;  /* 0x0000000607067291 */ /* 0x000fe2000f8ec0ff */
[----:B------:R-:W-:Y:S02]  /*0230*/  SHF.L.U32 R11, R6, 0x2, RZ ;  /* 0x00000002060b7819 */ /* 0x000fe400000006ff */
[----:B------:R-:W-:Y:S02]  /*0240*/  IADD3 R2, P0, PT, R2, UR12, RZ ;  /* 0x0000000c02027c10 */ /* 0x000fe4000ff1e0ff */
[----:B------:R-:W-:Y:S02]  /*0250*/  LOP3.LUT R12, R12, R11, RZ, 0xfc, !PT ;  /* 0x0000000b0c0c7212 */ /* 0x000fe400078efcff */
[----:B------:R-:W-:-:S02]  /*0260*/  IADD3.X R3, PT, PT, R3, UR13, RZ, P0, !PT ;  /* 0x0000000d03037c10 */ /* 0x000fc400087fe4ff */
[----:B------:R-:W-:Y:S02]  /*0270*/  LEA R14, R14, UR4, 0x2 ;  /* 0x000000040e0e7c11 */ /* 0x000fe4000f8e10ff */
[----:B------:R-:W-:Y:S01]  /*0280*/  LEA R8, R9, UR4, 0x2 ;  /* 0x0000000409087c11 */ /* 0x000fe2000f8e10ff */
[----:B------:R-:W-:-:S06]  /*0290*/  UMOV UR4, URZ ;  /* 0x000000ff00047c82 */ /* 0x000fcc0008000000 */
.L_x_7:
[----:B------:R-:W-:Y:S01]  /*02a0*/  MOV R17, R5 ;  /* 0x0000000500117202 */ /* 0x000fe20000000f00 */
[----:B--2---:R-:W2:Y:S01]  /*02b0*/  LDG.E R19, desc[UR8][R2.64] ;  /* 0x0000000802137981 */ /* 0x004ea2000c1e1900 */
[----:B------:R-:W-:-:S05]  /*02c0*/  MOV R16, R10 ;  /* 0x0000000a00107202 */ /* 0x000fca0000000f00 */
[----:B------:R-:W3:Y:S04]  /*02d0*/  LDG.E R17, desc[UR8][R16.64] ;  /* 0x0000000810117981 */ /* 0x000ee8000c1e1900 */
[----:B--2---:R-:W-:Y:S04]  /*02e0*/  STS [R14], R19 ;  /* 0x000000130e007388 */ /* 0x004fe80000000800 */
[----:B---3--:R-:W-:Y:S01]  /*02f0*/  STS [R12+UR6], R17 ;  /* 0x000000110c007988 */ /* 0x008fe20008000806 */
[----:B------:R-:W-:Y:S06]  /*0300*/  BAR.SYNC.DEFER_BLOCKING 0x0 ;  /* 0x0000000000007b1d */ /* 0x000fec0000010000 */
[----:B------:R-:W-:Y:S04]  /*0310*/  LDS R18, [R8] ;  /* 0x0000000008127984 */ /* 0x000fe80000000800 */
[----:B------:R-:W0:Y:S04]  /*0320*/  LDS R25, [R11+UR6] ;  /* 0x000000060b197984 */ /* 0x000e280008000800 */
[----:B------:R-:W-:Y:S04]  /*0330*/  LDS R27, [R8+0x80] ;  /* 0x00008000081b7984 */ /* 0x000fe80000000800 */
[----:B------:R-:W1:Y:S04]  /*0340*/  LDS R26, [R11+UR6+0x80] ;  /* 0x000080060b1a7984 */ /* 0x000e680008000800 */
[----:B------:R-:W-:Y:S04]  /*0350*/  LDS R21, [R8+0x100] ;  /* 0x0001000008157984 */ /* 0x000fe80000000800 */
[----:B------:R-:W2:Y:S04]  /*0360*/  LDS R22, [R11+UR6+0x100] ;  /* 0x000100060b167984 */ /* 0x000ea80008000800 */
[----:B------:R-:W-:Y:S04]  /*0370*/  LDS R23, [R8+0x180] ;  /* 0x0001800008177984 */ /* 0x000fe80000000800 */
[----:B------:R-:W3:Y:S04]  /*0380*/  LDS R24, [R11+UR6+0x180] ;  /* 0x000180060b187984 */ /* 0x000ee80008000800 */
[----:B------:R-:W-:Y:S04]  /*0390*/  LDS R19, [R8+0x200] ;  /* 0x0002000008137984 */ /* 0x000fe80000000800 */
[----:B------:R-:W4:Y:S04]  /*03a0*/  LDS R20, [R11+UR6+0x200] ;  /* 0x000200060b147984 */ /* 0x000f280008000800 */
[----:B------:R-:W-:Y:S01]  /*03b0*/  LDS R16, [R11+UR6+0x280] ;  /* 0x000280060b107984 */ /* 0x000fe20008000800 */
[----:B0-----:R-:W-:-:S03]  /*03c0*/  FFMA R18, R18, R25, R15 ;  /* 0x0000001912127223 */ /* 0x001fc6000000000f */
[----:B------:R-:W-:Y:S04]  /*03d0*/  LDS R17, [R8+0x300] ;  /* 0x0003000008117984 */ /* 0x000fe80000000800 */
[----:B------:R-:W0:Y:S01]  /*03e0*/  LDS R15, [R8+0x280] ;  /* 0x00028000080f7984 */ /* 0x000e220000000800 */
[----:B-1----:R-:W-:-:S03]  /*03f0*/  FFMA R26, R27, R26, R18 ;  /* 0x0000001a1b1a7223 */ /* 0x002fc60000000012 */
[----:B------:R-:W1:Y:S01]  /*0400*/  LDS R18, [R11+UR6+0x300] ;  /* 0x000300060b127984 */ /* 0x000e620008000800 */
[----:B--2---:R-:W-:-:S03]  /*0410*/  FFMA R26, R21, R22, R26 ;  /* 0x00000016151a7223 */ /* 0x004fc6000000001a */
[----:B------:R-:W-:Y:S04]  /*0420*/  LDS R21, [R8+0x380] ;  /* 0x0003800008157984 */ /* 0x000fe80000000800 */
[----:B------:R-:W2:Y:S01]  /*0430*/  LDS R22, [R11+UR6+0x380] ;  /* 0x000380060b167984 */ /* 0x000ea20008000800 */
[----:B---3--:R-:W-:-:S03]  /*0440*/  FFMA R26, R23, R24, R26 ;  /* 0x00000018171a7223 */ /* 0x008fc6000000001a */
[----:B------:R-:W-:Y:S04]  /*0450*/  LDS R23, [R8+0x400] ;  /* 0x0004000008177984 */ /* 0x000fe80000000800 */
[----:B------:R-:W3:Y:S01]  /*0460*/  LDS R24, [R11+UR6+0x400] ;  /* 0x000400060b187984 */ /* 0x000ee20008000800 */
[----:B----4-:R-:W-:-:S03]  /*0470*/  FFMA R26, R19, R20, R26 ;  /* 0x00000014131a7223 */ /* 0x010fc6000000001a */
[----:B------:R-:W-:Y:S04]  /*0480*/  LDS R19, [R8+0x480] ;  /* 0x0004800008137984 */ /* 0x000fe80000000800 */
[----:B------:R-:W4:Y:S01]  /*0490*/  LDS R20, [R11+UR6+0x480] ;  /* 0x000480060b147984 */ /* 0x000f220008000800 */
[----:B0-----:R-:W-:-:S03]  /*04a0*/  FFMA R26, R15, R16, R26 ;  /* 0x000000100f1a7223 */ /* 0x001fc6000000001a */
[----:B------:R-:W-:Y:S04]  /*04b0*/  LDS R15, [R8+0x500] ;  /* 0x00050000080f7984 */ /* 0x000fe80000000800 */
[----:B------:R-:W0:Y:S01]  /*04c0*/  LDS R16, [R11+UR6+0x500] ;  /* 0x000500060b107984 */ /* 0x000e220008000800 */
[----:B-1----:R-:W-:-:S03]  /*04d0*/  FFMA R26, R17, R18, R26 ;  /* 0x00000012111a7223 */ /* 0x002fc6000000001a */
[----:B------:R-:W-:Y:S04]  /*04e0*/  LDS R17, [R8+0x580] ;  /* 0x0005800008117984 */ /* 0x000fe80000000800 */
        /* <DEDUP_REMOVED lines=61> */
[----:B------:R-:W-:Y:S01]  /*08c0*/  UIADD3 UR4, UPT, UPT, UR4, 0x20, URZ ;  /* 0x0000002004047890 */ /* 0x000fe2000fffe0ff */
[----:B--2---:R-:W-:Y:S01]  /*08d0*/  FFMA R22, R21, R22, R26 ;  /* 0x0000001615167223 */ /* 0x004fe2000000001a */
[----:B------:R-:W-:Y:S04]  /*08e0*/  BAR.SYNC.DEFER_BLOCKING 0x0 ;  /* 0x0000000000007b1d */ /* 0x000fe80000010000 */
[----:B------:R-:W-:Y:S01]  /*08f0*/  ISETP.LE.AND P0, PT, R0, UR4, PT ;  /* 0x0000000400007c0c */ /* 0x000fe2000bf03270 */
[----:B---3--:R-:W-:Y:S01]  /*0900*/  FFMA R22, R23, R24, R22 ;  /* 0x0000001817167223 */ /* 0x008fe20000000016 */
[----:B------:R-:W-:-:S03]  /*0910*/  IADD3 R10, P1, PT, R10, 0x80, RZ ;  /* 0x000000800a0a7810 */ /* 0x000fc60007f3e0ff */
[----:B----4-:R-:W-:Y:S01]  /*0920*/  FFMA R20, R19, R20, R22 ;  /* 0x0000001413147223 */ /* 0x010fe20000000016 */
[----:B------:R-:W-:Y:S01]  /*0930*/  IMAD.WIDE R2, R13, 0x4, R2 ;  /* 0x000000040d027825 */ /* 0x000fe200078e0202 */
[----:B------:R-:W-:-:S03]  /*0940*/  IADD3.X R5, PT, PT, RZ, R5, RZ, P1, !PT ;  /* 0x00000005ff057210 */ /* 0x000fc60000ffe4ff */
[----:B0-----:R-:W-:-:S04]  /*0950*/  FFMA R15, R15, R16, R20 ;  /* 0x000000100f0f7223 */ /* 0x001fc80000000014 */
[----:B-1----:R-:W-:Y:S01]  /*0960*/  FFMA R15, R18, R17, R15 ;  /* 0x00000011120f7223 */ /* 0x002fe2000000000f */
[----:B------:R-:W-:Y:S06]  /*0970*/  @!P0 BRA `(.L_x_7) ;  /* 0xfffffff800488947 */ /* 0x000fec000383ffff */
.L_x_6:
[----:B------:R-:W0:Y:S01]  /*0980*/  LDCU.64 UR6, c[0x0][0x3a8] ;  /* 0x00007500ff0677ac */ /* 0x000e220008000a00 */
[----:B--2---:R-:W-:Y:S02]  /*0990*/  IMAD R9, R6, R4, R9 ;  /* 0x0000000406097224 */ /* 0x004fe400078e0209 */
[----:B------:R-:W-:Y:S01]  /*09a0*/  IMAD R4, R4, UR5, R7 ;  /* 0x0000000504047c24 */ /* 0x000fe2000f8e0207 */
[----:B------:R-:W1:Y:S02]  /*09b0*/  LDCU UR4, c[0x0][0x3a0] ;  /* 0x00007400ff0477ac */ /* 0x000e640008000800 */
[----:B------:R-:W-:Y:S02]  /*09c0*/  SHF.R.S32.HI R3, RZ, 0x1f, R9 ;  /* 0x0000001fff037819 */ /* 0x000fe40000011409 */
[----:B------:R-:W-:Y:S01]  /*09d0*/  IADD3 R0, P0, PT, R9, R4, RZ ;  /* 0x0000000409007210 */ /* 0x000fe20007f1e0ff */
[----:B------:R-:W2:Y:S03]  /*09e0*/  LDCU UR5, c[0x0][0x38c] ;  /* 0x00007180ff0577ac */ /* 0x000ea60008000800 */
[----:B------:R-:W-:-:S02]  /*09f0*/  LEA.HI.X.SX32 R3, R4, R3, 0x1, P0 ;  /* 0x0000000304037211 */ /* 0x000fc400000f0eff */
[----:B0-----:R-:W-:-:S04]  /*0a00*/  LEA R2, P0, R0, UR6, 0x2 ;  /* 0x0000000600027c11 */ /* 0x001fc8000f8010ff */
[----:B------:R-:W-:-:S05]  /*0a10*/  LEA.HI.X R3, R0, UR7, R3, 0x2, P0 ;  /* 0x0000000700037c11 */ /* 0x000fca00080f1403 */
[----:B------:R-:W1:Y:S02]  /*0a20*/  LDG.E R0, desc[UR8][R2.64] ;  /* 0x0000000802007981 */ /* 0x000e64000c1e1900 */
[----:B-1----:R-:W-:-:S04]  /*0a30*/  FMUL R0, R0, UR4 ;  /* 0x0000000400007c20 */ /* 0x002fc80008400000 */
[----:B--2---:R-:W-:-:S05]  /*0a40*/  FFMA R15, R15, UR5, R0 ;  /* 0x000000050f0f7c23 */ /* 0x004fca0008000000 */
[----:B------:R-:W-:Y:S01]  /*0a50*/  STG.E desc[UR8][R2.64], R15 ;  /* 0x0000000f02007986 */ /* 0x000fe2000c101908 */
[----:B------:R-:W-:Y:S05]  /*0a60*/  EXIT ;  /* 0x000000000000794d */ /* 0x000fea0003800000 */
.L_x_8:
        /* <DEDUP_REMOVED lines=9> */
.L_x_14:


//--------------------- .text._Z10mysgemm_v2iiifPfS_fS_ --------------------------
	.section	.text._Z10mysgemm_v2iiifPfS_fS_,"ax",@progbits
	.align	128
        .global         _Z10mysgemm_v2iiifPfS_fS_
        .type           _Z10mysgemm_v2iiifPfS_fS_,@function
        .size           _Z10mysgemm_v2iiifPfS_fS_,(.L_x_15 - _Z10mysgemm_v2iiifPfS_fS_)
        .other          _Z10mysgemm_v2iiifPfS_fS_,@"STO_CUDA_ENTRY STV_DEFAULT"
_Z10mysgemm_v2iiifPfS_fS_:
.text._Z10mysgemm_v2iiifPfS_fS_:
[----:B------:R-:W-:Y:S08]  /*0000*/  LDC R1, c[0x0][0x37c] ;  /* 0x0000df00ff017b82 */ /* 0x000ff00000000800 */
[----:B------:R-:W0:Y:S01]  /*0010*/  LDC R0, c[0x0][0x388] ;  /* 0x0000e200ff007b82 */ /* 0x000e220000000800 */
[----:B------:R-:W1:Y:S01]  /*0020*/  S2R R27, SR_CTAID.X ;  /* 0x00000000001b7919 */ /* 0x000e620000002500 */
[----:B------:R-:W2:Y:S01]  /*0030*/  LDCU.64 UR8, c[0x0][0x358] ;  /* 0x00006b00ff0877ac */ /* 0x000ea20008000a00 */
[----:B------:R-:W-:Y:S01]  /*0040*/  HFMA2 R7, -RZ, RZ, 0, 0 ;  /* 0x00000000ff077431 */ /* 0x000fe200000001ff */
[----:B------:R-:W3:Y:S04]  /*0050*/  S2R R20, SR_TID.X ;  /* 0x0000000000147919 */ /* 0x000ee80000002100 */
[----:B------:R-:W4:Y:S01]  /*0060*/  S2UR UR5, SR_CTAID.Y ;  /* 0x00000000000579c3 */ /* 0x000f220000002600 */
[----:B------:R-:W0:Y:S02]  /*0070*/  S2R R21, SR_TID.Y ;  /* 0x0000000000157919 */ /* 0x000e240000002200 */
[----:B0-----:R-:W-:Y:S01]  /*0080*/  ISETP.GE.AND P0, PT, R0, 0x1, PT ;  /* 0x000000010000780c */ /* 0x001fe20003f06270 */
[----:B----4-:R-:W-:Y:S01]  /*0090*/  USHF.L.U32 UR5, UR5, 0x5, URZ ;  /* 0x0000000505057899 */ /* 0x010fe200080006ff */
[----:B-1----:R-:W-:-:S11]  /*00a0*/  SHF.L.U32 R27, R27, 0x5, RZ ;  /* 0x000000051b1b7819 */ /* 0x002fd600000006ff */
[----:B--23--:R-:W-:Y:S05]  /*00b0*/  @!P0 BRA `(.L_x_9) ;  /* 0x00000004005c8947 */ /* 0x00cfea0003800000 */
[----:B------:R-:W0:Y:S01]  /*00c0*/  LDC R24, c[0x0][0x380] ;  /* 0x0000e000ff187b82 */ /* 0x000e220000000800 */
[----:B------:R-:W1:Y:S01]  /*00d0*/  LDCU.128 UR12, c[0x0][0x390] ;  /* 0x00007200ff0c77ac */ /* 0x000e620008000c00 */
[C---:B------:R-:W-:Y:S01]  /*00e0*/  IMAD R4, R21.reuse, R0, R20 ;  /* 0x0000000015047224 */ /* 0x040fe200078e0214 */
[----:B------:R-:W-:Y:S01]  /*00f0*/  LEA R25, R21, R20, 0x5 ;  /* 0x0000001415197211 */ /* 0x000fe200078e28ff */
[----:B------:R-:W-:Y:S01]  /*0100*/  IMAD R7, R0, UR5, RZ ;  /* 0x0000000500077c24 */ /* 0x000fe2000f8e02ff */
[----:B------:R-:W-:Y:S01]  /*0110*/  UMOV UR4, 0x400 ;  /* 0x0000040000047882 */ /* 0x000fe20000000000 */
[----:B------:R-:W-:Y:S01]  /*0120*/  IMAD.WIDE.U32 R4, R4, 0x4, RZ ;  /* 0x0000000404047825 */ /* 0x000fe200078e00ff */
[----:B------:R-:W-:Y:S01]  /*0130*/  UIADD3 UR6, UPT, UPT, UR4, 0x1000, URZ ;  /* 0x0000100004067890 */ /* 0x000fe2000fffe0ff */
[----:B------:R-:W2:Y:S01]  /*0140*/  S2UR UR7, SR_CgaCtaId ;  /* 0x00000000000779c3 */ /* 0x000ea20000008800 */
[----:B------:R-:W-:Y:S01]  /*0150*/  LEA R26, R20, R21, 0x5 ;  /* 0x00000015141a7211 */ /* 0x000fe200078e28ff */
[----:B------:R-:W-:-:S04]  /*0160*/  IMAD.WIDE R6, R7, 0x4, R4 ;  /* 0x0000000407067825 */ /* 0x000fc800078e0204 */
[----:B0-----:R-:W-:Y:S01]  /*0170*/  IMAD R2, R21, R24, R20 ;  /* 0x0000001815027224 */ /* 0x001fe200078e0214 */
[----:B------:R-:W-:-:S03]  /*0180*/  SHF.L.U32 R24, R24, 0x5, RZ ;  /* 0x0000000518187819 */ /* 0x000fc600000006ff */
[----:B------:R-:W-:Y:S01]  /*0190*/  IMAD.WIDE R2, R2, 0x4, RZ ;  /* 0x0000000402027825 */ /* 0x000fe200078e02ff */
[----:B--2---:R-:W-:-:S03]  /*01a0*/  ULEA UR6, UR7, UR6, 0x18 ;  /* 0x0000000607067291 */ /* 0x004fc6000f8ec0ff */
[----:B------:R-:W-:Y:S01]  /*01b0*/  IMAD.WIDE R4, R27, 0x4, R2 ;  /* 0x000000041b047825 */ /* 0x000fe200078e0202 */
[----:B-1----:R-:W-:Y:S01]  /*01c0*/  IADD3 R2, P1, PT, R6, UR14, RZ ;  /* 0x0000000e06027c10 */ /* 0x002fe2000ff3e0ff */
[----:B------:R-:W-:Y:S01]  /*01d0*/  ULEA UR4, UR7, UR4, 0x18 ;  /* 0x0000000407047291 */ /* 0x000fe2000f8ec0ff */
[----:B------:R-:W-:Y:S02]  /*01e0*/  LEA R25, R25, UR6, 0x2 ;  /* 0x0000000619197c11 */ /* 0x000fe4000f8e10ff */
[----:B------:R-:W-:Y:S02]  /*01f0*/  IADD3 R28, P0, PT, R4, UR12, RZ ;  /* 0x0000000c041c7c10 */ /* 0x000fe4000ff1e0ff */
[----:B------:R-:W-:Y:S02]  /*0200*/  IADD3.X R3, PT, PT, R7, UR15, RZ, P1, !PT ;  /* 0x0000000f07037c10 */ /* 0x000fe40008ffe4ff */
[----:B------:R-:W-:Y:S02]  /*0210*/  IADD3.X R29, PT, PT, R5, UR13, RZ, P0, !PT ;  /* 0x0000000d051d7c10 */ /* 0x000fe400087fe4ff */
[----:B------:R-:W-:-:S02]  /*0220*/  MOV R7, RZ ;  /* 0x000000ff00077202 */ /* 0x000fc40000000f00 */
[----:B------:R-:W-:Y:S02]  /*0230*/  LEA R22, R21, UR6, 0x7 ;  /* 0x0000000615167c11 */ /* 0x000fe4000f8e38ff */
[----:B------:R-:W-:Y:S02]  /*0240*/  LEA R26, R26, UR4, 0x2 ;  /* 0x000000041a1a7c11 */ /* 0x000fe4000f8e10ff */
[----:B------:R-:W-:Y:S01]  /*0250*/  LEA R23, R20, UR4, 0x7 ;  /* 0x0000000414177c11 */ /* 0x000fe2000f8e38ff */
[----:B------:R-:W-:-:S06]  /*0260*/  UMOV UR4, URZ ;  /* 0x000000ff00047c82 */ /* 0x000fcc0008000000 */
.L_x_10:
[----:B------:R0:W2:Y:S04]  /*0270*/  LDG.E R5, desc[UR8][R28.64] ;  /* 0x000000081c057981 */ /* 0x0000a8000c1e1900 */
[----:B------:R1:W3:Y:S01]  /*0280*/  LDG.E R4, desc[UR8][R2.64] ;  /* 0x0000000802047981 */ /* 0x0002e2000c1e1900 */
[----:B------:R-:W-:Y:S01]  /*0290*/  UIADD3 UR4, UPT, UPT, UR4, 0x20, URZ ;  /* 0x0000002004047890 */ /* 0x000fe2000fffe0ff */
[----:B0-----:R-:W-:-:S05]  /*02a0*/  IMAD.WIDE R28, R24, 0x4, R28 ;  /* 0x00000004181c7825 */ /* 0x001fca00078e021c */
[----:B------:R-:W-:Y:S02]  /*02b0*/  ISETP.LE.AND P0, PT, R0, UR4, PT ;  /* 0x0000000400007c0c */ /* 0x000fe4000bf03270 */
[----:B-1----:R-:W-:-:S04]  /*02c0*/  IADD3 R2, P1, PT, R2, 0x80, RZ ;  /* 0x0000008002027810 */ /* 0x002fc80007f3e0ff */
[----:B------:R-:W-:Y:S01]  /*02d0*/  IADD3.X R3, PT, PT, RZ, R3, RZ, P1, !PT ;  /* 0x00000003ff037210 */ /* 0x000fe20000ffe4ff */
[----:B--2---:R-:W-:Y:S04]  /*02e0*/  STS [R26], R5 ;  /* 0x000000051a007388 */ /* 0x004fe80000000800 */
[----:B---3--:R-:W-:Y:S01]  /*02f0*/  STS [R25], R4 ;  /* 0x0000000419007388 */ /* 0x008fe20000000800 */
[----:B------:R-:W-:Y:S06]  /*0300*/  BAR.SYNC.DEFER_BLOCKING 0x0 ;  /* 0x0000000000007b1d */ /* 0x000fec0000010000 */
[----:B------:R-:W-:Y:S04]  /*0310*/  LDS.128 R12, [R23] ;  /* 0x00000000170c7984 */ /* 0x000fe80000000c00 */
[----:B------:R-:W0:Y:S04]  /*0320*/  LDS.128 R16, [R22] ;  /* 0x0000000016107984 */ /* 0x000e280000000c00 */
[----:B------:R-:W-:Y:S01]  /*0330*/  LDS.128 R8, [R23+0x10] ;  /* 0x0000100017087984 */ /* 0x000fe20000000c00 */
[----:B0-----:R-:W-:-:S03]  /*0340*/  FFMA R12, R12, R16, R7 ;  /* 0x000000100c0c7223 */ /* 0x001fc60000000007 */
[----:B------:R-:W0:Y:S01]  /*0350*/  LDS.128 R4, [R22+0x10] ;  /* 0x0000100016047984 */ /* 0x000e220000000c00 */
[----:B------:R-:W-:-:S04]  /*0360*/  FFMA R13, R13, R17, R12 ;  /* 0x000000110d0d7223 */ /* 0x000fc8000000000c */
[----:B------:R-:W-:-:S04]  /*0370*/  FFMA R14, R14, R18, R13 ;  /* 0x000000120e0e7223 */ /* 0x000fc8000000000d */
[----:B------:R-:W-:Y:S02]  /*0380*/  FFMA R15, R15, R19, R14 ;  /* 0x000000130f0f7223 */ /* 0x000fe4000000000e */
[----:B------:R-:W-:Y:S02]  /*0390*/  LDS.128 R16, [R23+0x20] ;  /* 0x0000200017107984 */ /* 0x000fe40000000c00 */
[----:B0-----:R-:W-:Y:S02]  /*03a0*/  FFMA R8, R8, R4, R15 ;  /* 0x0000000408087223 */ /* 0x001fe4000000000f */
[----:B------:R-:W0:Y:S02]  /*03b0*/  LDS.128 R12, [R22+0x20] ;  /* 0x00002000160c7984 */ /* 0x000e240000000c00 */
        /* <DEDUP_REMOVED lines=32> */
[----:B------:R-:W-:-:S04]  /*05c0*/  FFMA R15, R15, R19, R14 ;  /* 0x000000130f0f7223 */ /* 0x000fc8000000000e */
[----:B0-----:R-:W-:-:S04]  /*05d0*/  FFMA R4, R4, R8, R15 ;  /* 0x0000000804047223 */ /* 0x001fc8000000000f */
[----:B------:R-:W-:-:S04]  /*05e0*/  FFMA R5, R5, R9, R4 ;  /* 0x0000000905057223 */ /* 0x000fc80000000004 */
[----:B------:R-:W-:-:S04]  /*05f0*/  FFMA R6, R6, R10, R5 ;  /* 0x0000000a06067223 */ /* 0x000fc80000000005 */
[----:B------:R-:W-:Y:S01]  /*0600*/  FFMA R7, R7, R11, R6 ;  /* 0x0000000b07077223 */ /* 0x000fe20000000006 */
[----:B------:R-:W-:Y:S06]  /*0610*/  BAR.SYNC.DEFER_BLOCKING 0x0 ;  /* 0x0000000000007b1d */ /* 0x000fec0000010000 */
[----:B------:R-:W-:Y:S05]  /*0620*/  @!P0 BRA `(.L_x_10) ;  /* 0xfffffffc00108947 */ /* 0x000fea000383ffff */
.L_x_9:
[----:B------:R-:W0:Y:S01]  /*0630*/  LDC R0, c[0x0][0x380] ;  /* 0x0000e000ff007b82 */ /* 0x000e220000000800 */
[----:B------:R-:W1:Y:S01]  /*0640*/  LDCU.64 UR6, c[0x0][0x3a8] ;  /* 0x00007500ff0677ac */ /* 0x000e620008000a00 */
[----:B------:R-:W2:Y:S01]  /*0650*/  LDCU UR4, c[0x0][0x3a0] ;  /* 0x00007400ff0477ac */ /* 0x000ea20008000800 */
[----:B0-----:R-:W-:Y:S02]  /*0660*/  IMAD R20, R21, R0, R20 ;  /* 0x0000000015147224 */ /* 0x001fe400078e0214 */
[----:B------:R-:W-:Y:S01]  /*0670*/  IMAD R27, R0, UR5, R27 ;  /* 0x00000005001b7c24 */ /* 0x000fe2000f8e021b */
[----:B------:R-:W0:Y:S02]  /*0680*/  LDCU UR5, c[0x0][0x38c] ;  /* 0x00007180ff0577ac */ /* 0x000e240008000800 */
[----:B------:R-:W-:Y:S02]  /*0690*/  SHF.R.S32.HI R0, RZ, 0x1f, R20 ;  /* 0x0000001fff007819 */ /* 0x000fe40000011414 */
[----:B------:R-:W-:-:S04]  /*06a0*/  IADD3 R3, P0, PT, R20, R27, RZ ;  /* 0x0000001b14037210 */ /* 0x000fc80007f1e0ff */
[----:B------:R-:W-:Y:S02]  /*06b0*/  LEA.HI.X.SX32 R0, R27, R0, 0x1, P0 ;  /* 0x000000001b007211 */ /* 0x000fe400000f0eff */
[----:B-1----:R-:W-:-:S04]  /*06c0*/  LEA R2, P0, R3, UR6, 0x2 ;  /* 0x0000000603027c11 */ /* 0x002fc8000f8010ff */
[----:B------:R-:W-:-:S05]  /*06d0*/  LEA.HI.X R3, R3, UR7, R0, 0x2, P0 ;  /* 0x0000000703037c11 */ /* 0x000fca00080f1400 */
[----:B------:R-:W2:Y:S02]  /*06e0*/  LDG.E R0, desc[UR8][R2.64] ;  /* 0x0000000802007981 */ /* 0x000ea4000c1e1900 */
[----:B--2---:R-:W-:-:S04]  /*06f0*/  FMUL R0, R0, UR4 ;  /* 0x0000000400007c20 */ /* 0x004fc80008400000 */
[----:B0-----:R-:W-:-:S05]  /*0700*/  FFMA R7, R7, UR5, R0 ;  /* 0x0000000507077c23 */ /* 0x001fca0008000000 */
[----:B------:R-:W-:Y:S01]  /*0710*/  STG.E desc[UR8][R2.64], R7 ;  /* 0x0000000702007986 */ /* 0x000fe2000c101908 */
[----:B------:R-:W-:Y:S05]  /*0720*/  EXIT ;  /* 0x000000000000794d */ /* 0x000fea0003800000 */
.L_x_11:
        /* <DEDUP_REMOVED lines=13> */
.L_x_15:


//--------------------- .nv.shared._Z10mysgemm_v7iiifPfS_fS_ --------------------------
	.section	.nv.shared._Z10mysgemm_v7iiifPfS_fS_,"aw",@nobits
	.sectionflags	@""
	.align	4
.nv.shared._Z10mysgemm_v7iiifPfS_fS_:
	.zero		9216


//--------------------- .nv.shared.reserved.0     --------------------------
	.section	.nv.shared.reserved.0,"aw",@nobits
	.weak		__nv_reservedSMEM_offset_0_alias
	.size		__nv_reservedSMEM_offset_0_alias, 0, 64
	.other		__nv_reservedSMEM_offset_0_alias,@"STO_CUDA_RESERVED_SHARED STV_DEFAULT"
__nv_reservedSMEM_offset_0_alias:
	.zero		0
	.zero		64


//--------------------- .nv.shared._Z10mysgemm_v5iiifPfS_fS_ --------------------------
	.section	.nv.shared._Z10mysgemm_v5iiifPfS_fS_,"aw",@nobits
	.sectionflags	@""
	.align	4
.nv.shared._Z10mysgemm_v5iiifPfS_fS_:
	.zero		9216


//--------------------- .nv.shared._Z10mysgemm_v4iiifPfS_fS_ --------------------------
	.section	.nv.shared._Z10mysgemm_v4iiifPfS_fS_,"aw",@nobits
	.sectionflags	@""
	.align	4
.nv.shared._Z10mysgemm_v4iiifPfS_fS_:
	.zero		9216


//--------------------- .nv.shared._Z10mysgemm_v2iiifPfS_fS_ --------------------------
	.section	.nv.shared._Z10mysgemm_v2iiifPfS_fS_,"aw",@nobits
	.sectionflags	@""
	.align	4
.nv.shared._Z10mysgemm_v2iiifPfS_fS_:
	.zero		9216


//--------------------- .nv.constant0._Z10mysgemm_v7iiifPfS_fS_ --------------------------
	.section	.nv.constant0._Z10mysgemm_v7iiifPfS_fS_,"a",@progbits
	.sectionflags	@""
	.align	4
.nv.constant0._Z10mysgemm_v7iiifPfS_fS_:
	.zero		944


//--------------------- .nv.constant0._Z10mysgemm_v5iiifPfS_fS_ --------------------------
	.section	.nv.constant0._Z10mysgemm_v5iiifPfS_fS_,"a",@progbits
	.sectionflags	@""
	.align	4
.nv.constant0._Z10mysgemm_v5iiifPfS_fS_:
	.zero		944


//--------------------- .nv.constant0._Z10mysgemm_v4iiifPfS_fS_ --------------------------
	.section	.nv.constant0._Z10mysgemm_v4iiifPfS_fS_,"a",@progbits
	.sectionflags	@""
	.align	4
.nv.constant0._Z10mysgemm_v4iiifPfS_fS_:
	.zero		944


//--------------------- .nv.constant0._Z10mysgemm_v2iiifPfS_fS_ --------------------------
	.section	.nv.constant0._Z10mysgemm_v2iiifPfS_fS_,"a",@progbits
	.sectionflags	@""
	.align	4
.nv.constant0._Z10mysgemm_v2iiifPfS_fS_:
	.zero		944


//--------------------- SYMBOLS --------------------------

	.type		.nv.reservedSmem.offset0,@object
	.size		.nv.reservedSmem.offset0,0x4
	.type		.nv.reservedSmem.cap,@object
	.size		.nv.reservedSmem.cap,0x4
